//
// Generated by NVIDIA NVVM Compiler
//
// Compiler Build ID: CL-36424714
// Cuda compilation tools, release 13.0, V13.0.88
// Based on NVVM 20.0.0
//

.version 9.0
.target sm_100
.address_size 64

	// .globl	_Z21attentionScoresKernelPKfS0_Pfii

.visible .entry _Z21attentionScoresKernelPKfS0_Pfii(
	.param .u64 .ptr .align 1 _Z21attentionScoresKernelPKfS0_Pfii_param_0,
	.param .u64 .ptr .align 1 _Z21attentionScoresKernelPKfS0_Pfii_param_1,
	.param .u64 .ptr .align 1 _Z21attentionScoresKernelPKfS0_Pfii_param_2,
	.param .u32 _Z21attentionScoresKernelPKfS0_Pfii_param_3,
	.param .u32 _Z21attentionScoresKernelPKfS0_Pfii_param_4
)
{
	.reg .pred 	%p<11>;
	.reg .b32 	%r<48>;
	.reg .b32 	%f<115>;
	.reg .b64 	%rd<43>;

	ld.param.u64 	%rd11, [_Z21attentionScoresKernelPKfS0_Pfii_param_0];
	ld.param.u64 	%rd12, [_Z21attentionScoresKernelPKfS0_Pfii_param_1];
	ld.param.u64 	%rd10, [_Z21attentionScoresKernelPKfS0_Pfii_param_2];
	ld.param.u32 	%r25, [_Z21attentionScoresKernelPKfS0_Pfii_param_3];
	ld.param.u32 	%r26, [_Z21attentionScoresKernelPKfS0_Pfii_param_4];
	cvta.to.global.u64 	%rd1, %rd12;
	cvta.to.global.u64 	%rd2, %rd11;
	mov.u32 	%r27, %ctaid.y;
	mov.u32 	%r28, %ntid.y;
	mov.u32 	%r29, %tid.y;
	mad.lo.s32 	%r1, %r27, %r28, %r29;
	mov.u32 	%r30, %ctaid.x;
	mov.u32 	%r31, %ntid.x;
	mov.u32 	%r32, %tid.x;
	mad.lo.s32 	%r2, %r30, %r31, %r32;
	max.s32 	%r33, %r1, %r2;
	setp.ge.s32 	%p1, %r33, %r25;
	@%p1 bra 	$L__BB0_15;
	setp.lt.s32 	%p2, %r26, 1;
	mov.f32 	%f114, 0f00000000;
	@%p2 bra 	$L__BB0_14;
	mul.lo.s32 	%r3, %r26, %r1;
	mul.lo.s32 	%r4, %r26, %r2;
	and.b32  	%r5, %r26, 15;
	setp.lt.u32 	%p3, %r26, 16;
	mov.f32 	%f114, 0f00000000;
	mov.b32 	%r44, 0;
	@%p3 bra 	$L__BB0_5;
	and.b32  	%r44, %r26, 2147483632;
	neg.s32 	%r42, %r44;
	mul.wide.u32 	%rd13, %r3, 4;
	add.s64 	%rd14, %rd13, %rd2;
	add.s64 	%rd41, %rd14, 32;
	add.s64 	%rd4, %rd1, 32;
	mov.f32 	%f114, 0f00000000;
	mov.u32 	%r41, %r4;
$L__BB0_4:
	.pragma "nounroll";
	mul.wide.s32 	%rd15, %r41, 4;
	add.s64 	%rd16, %rd4, %rd15;
	ld.global.f32 	%f18, [%rd41+-32];
	ld.global.f32 	%f19, [%rd16+-32];
	fma.rn.f32 	%f20, %f18, %f19, %f114;
	ld.global.f32 	%f21, [%rd41+-28];
	ld.global.f32 	%f22, [%rd16+-28];
	fma.rn.f32 	%f23, %f21, %f22, %f20;
	ld.global.f32 	%f24, [%rd41+-24];
	ld.global.f32 	%f25, [%rd16+-24];
	fma.rn.f32 	%f26, %f24, %f25, %f23;
	ld.global.f32 	%f27, [%rd41+-20];
	ld.global.f32 	%f28, [%rd16+-20];
	fma.rn.f32 	%f29, %f27, %f28, %f26;
	ld.global.f32 	%f30, [%rd41+-16];
	ld.global.f32 	%f31, [%rd16+-16];
	fma.rn.f32 	%f32, %f30, %f31, %f29;
	ld.global.f32 	%f33, [%rd41+-12];
	ld.global.f32 	%f34, [%rd16+-12];
	fma.rn.f32 	%f35, %f33, %f34, %f32;
	ld.global.f32 	%f36, [%rd41+-8];
	ld.global.f32 	%f37, [%rd16+-8];
	fma.rn.f32 	%f38, %f36, %f37, %f35;
	ld.global.f32 	%f39, [%rd41+-4];
	ld.global.f32 	%f40, [%rd16+-4];
	fma.rn.f32 	%f41, %f39, %f40, %f38;
	ld.global.f32 	%f42, [%rd41];
	ld.global.f32 	%f43, [%rd16];
	fma.rn.f32 	%f44, %f42, %f43, %f41;
	ld.global.f32 	%f45, [%rd41+4];
	ld.global.f32 	%f46, [%rd16+4];
	fma.rn.f32 	%f47, %f45, %f46, %f44;
	ld.global.f32 	%f48, [%rd41+8];
	ld.global.f32 	%f49, [%rd16+8];
	fma.rn.f32 	%f50, %f48, %f49, %f47;
	ld.global.f32 	%f51, [%rd41+12];
	ld.global.f32 	%f52, [%rd16+12];
	fma.rn.f32 	%f53, %f51, %f52, %f50;
	ld.global.f32 	%f54, [%rd41+16];
	ld.global.f32 	%f55, [%rd16+16];
	fma.rn.f32 	%f56, %f54, %f55, %f53;
	ld.global.f32 	%f57, [%rd41+20];
	ld.global.f32 	%f58, [%rd16+20];
	fma.rn.f32 	%f59, %f57, %f58, %f56;
	ld.global.f32 	%f60, [%rd41+24];
	ld.global.f32 	%f61, [%rd16+24];
	fma.rn.f32 	%f62, %f60, %f61, %f59;
	ld.global.f32 	%f63, [%rd41+28];
	ld.global.f32 	%f64, [%rd16+28];
	fma.rn.f32 	%f114, %f63, %f64, %f62;
	add.s32 	%r42, %r42, 16;
	add.s64 	%rd41, %rd41, 64;
	add.s32 	%r41, %r41, 16;
	setp.ne.s32 	%p4, %r42, 0;
	@%p4 bra 	$L__BB0_4;
$L__BB0_5:
	setp.eq.s32 	%p5, %r5, 0;
	@%p5 bra 	$L__BB0_14;
	and.b32  	%r13, %r26, 7;
	setp.lt.u32 	%p6, %r5, 8;
	@%p6 bra 	$L__BB0_8;
	add.s32 	%r35, %r44, %r3;
	mul.wide.u32 	%rd17, %r35, 4;
	add.s64 	%rd18, %rd2, %rd17;
	ld.global.f32 	%f66, [%rd18];
	add.s32 	%r36, %r44, %r4;
	mul.wide.s32 	%rd19, %r36, 4;
	add.s64 	%rd20, %rd1, %rd19;
	ld.global.f32 	%f67, [%rd20];
	fma.rn.f32 	%f68, %f66, %f67, %f114;
	cvt.u64.u32 	%rd21, %r3;
	cvt.u64.u32 	%rd22, %r44;
	add.s64 	%rd23, %rd22, %rd21;
	shl.b64 	%rd24, %rd23, 2;
	add.s64 	%rd25, %rd2, %rd24;
	ld.global.f32 	%f69, [%rd25+4];
	ld.global.f32 	%f70, [%rd20+4];
	fma.rn.f32 	%f71, %f69, %f70, %f68;
	ld.global.f32 	%f72, [%rd25+8];
	ld.global.f32 	%f73, [%rd20+8];
	fma.rn.f32 	%f74, %f72, %f73, %f71;
	ld.global.f32 	%f75, [%rd25+12];
	ld.global.f32 	%f76, [%rd20+12];
	fma.rn.f32 	%f77, %f75, %f76, %f74;
	ld.global.f32 	%f78, [%rd25+16];
	ld.global.f32 	%f79, [%rd20+16];
	fma.rn.f32 	%f80, %f78, %f79, %f77;
	ld.global.f32 	%f81, [%rd25+20];
	ld.global.f32 	%f82, [%rd20+20];
	fma.rn.f32 	%f83, %f81, %f82, %f80;
	ld.global.f32 	%f84, [%rd25+24];
	ld.global.f32 	%f85, [%rd20+24];
	fma.rn.f32 	%f86, %f84, %f85, %f83;
	ld.global.f32 	%f87, [%rd25+28];
	ld.global.f32 	%f88, [%rd20+28];
	fma.rn.f32 	%f114, %f87, %f88, %f86;
	add.s32 	%r44, %r44, 8;
$L__BB0_8:
	setp.eq.s32 	%p7, %r13, 0;
	@%p7 bra 	$L__BB0_14;
	and.b32  	%r16, %r26, 3;
	setp.lt.u32 	%p8, %r13, 4;
	@%p8 bra 	$L__BB0_11;
	add.s32 	%r37, %r44, %r3;
	mul.wide.u32 	%rd26, %r37, 4;
	add.s64 	%rd27, %rd2, %rd26;
	ld.global.f32 	%f90, [%rd27];
	add.s32 	%r38, %r44, %r4;
	mul.wide.s32 	%rd28, %r38, 4;
	add.s64 	%rd29, %rd1, %rd28;
	ld.global.f32 	%f91, [%rd29];
	fma.rn.f32 	%f92, %f90, %f91, %f114;
	cvt.u64.u32 	%rd30, %r3;
	cvt.u64.u32 	%rd31, %r44;
	add.s64 	%rd32, %rd31, %rd30;
	shl.b64 	%rd33, %rd32, 2;
	add.s64 	%rd34, %rd2, %rd33;
	ld.global.f32 	%f93, [%rd34+4];
	ld.global.f32 	%f94, [%rd29+4];
	fma.rn.f32 	%f95, %f93, %f94, %f92;
	ld.global.f32 	%f96, [%rd34+8];
	ld.global.f32 	%f97, [%rd29+8];
	fma.rn.f32 	%f98, %f96, %f97, %f95;
	ld.global.f32 	%f99, [%rd34+12];
	ld.global.f32 	%f100, [%rd29+12];
	fma.rn.f32 	%f114, %f99, %f100, %f98;
	add.s32 	%r44, %r44, 4;
$L__BB0_11:
	setp.eq.s32 	%p9, %r16, 0;
	@%p9 bra 	$L__BB0_14;
	add.s32 	%r47, %r44, %r4;
	add.s32 	%r39, %r44, %r3;
	mul.wide.u32 	%rd35, %r39, 4;
	add.s64 	%rd42, %rd2, %rd35;
	neg.s32 	%r46, %r16;
$L__BB0_13:
	.pragma "nounroll";
	mul.wide.s32 	%rd36, %r47, 4;
	add.s64 	%rd37, %rd1, %rd36;
	ld.global.f32 	%f101, [%rd42];
	ld.global.f32 	%f102, [%rd37];
	fma.rn.f32 	%f114, %f101, %f102, %f114;
	add.s32 	%r47, %r47, 1;
	add.s64 	%rd42, %rd42, 4;
	add.s32 	%r46, %r46, 1;
	setp.ne.s32 	%p10, %r46, 0;
	@%p10 bra 	$L__BB0_13;
$L__BB0_14:
	cvt.rn.f32.s32 	%f103, %r26;
	sqrt.rn.f32 	%f104, %f103;
	div.rn.f32 	%f105, %f114, %f104;
	mad.lo.s32 	%r40, %r25, %r1, %r2;
	cvta.to.global.u64 	%rd38, %rd10;
	mul.wide.s32 	%rd39, %r40, 4;
	add.s64 	%rd40, %rd38, %rd39;
	st.global.f32 	[%rd40], %f105;
$L__BB0_15:
	ret;

}
	// .globl	_Z13softmaxKernelPfi
.visible .entry _Z13softmaxKernelPfi(
	.param .u64 .ptr .align 1 _Z13softmaxKernelPfi_param_0,
	.param .u32 _Z13softmaxKernelPfi_param_1
)
{
	.reg .pred 	%p<29>;
	.reg .b32 	%r<122>;
	.reg .b32 	%f<366>;
	.reg .b64 	%rd<30>;

	ld.param.u64 	%rd5, [_Z13softmaxKernelPfi_param_0];
	ld.param.u32 	%r58, [_Z13softmaxKernelPfi_param_1];
	cvta.to.global.u64 	%rd1, %rd5;
	mov.u32 	%r59, %ctaid.x;
	mov.u32 	%r60, %ntid.x;
	mov.u32 	%r61, %tid.x;
	mad.lo.s32 	%r1, %r59, %r60, %r61;
	setp.ge.s32 	%p1, %r1, %r58;
	@%p1 bra 	$L__BB1_39;
	setp.lt.s32 	%p2, %r58, 1;
	mov.f32 	%f356, 0fFF800000;
	@%p2 bra 	$L__BB1_14;
	mul.lo.s32 	%r2, %r58, %r1;
	and.b32  	%r3, %r58, 15;
	setp.lt.u32 	%p3, %r58, 16;
	mov.f32 	%f356, 0fFF800000;
	mov.b32 	%r103, 0;
	@%p3 bra 	$L__BB1_5;
	and.b32  	%r103, %r58, 2147483632;
	neg.s32 	%r109, %r103;
	add.s64 	%rd2, %rd1, 32;
	mov.f32 	%f356, 0fFF800000;
	mov.u32 	%r108, %r2;
$L__BB1_4:
	.pragma "nounroll";
	mul.wide.s32 	%rd6, %r108, 4;
	add.s64 	%rd7, %rd2, %rd6;
	ld.global.f32 	%f30, [%rd7+-32];
	max.f32 	%f31, %f356, %f30;
	ld.global.f32 	%f32, [%rd7+-28];
	max.f32 	%f33, %f31, %f32;
	ld.global.f32 	%f34, [%rd7+-24];
	max.f32 	%f35, %f33, %f34;
	ld.global.f32 	%f36, [%rd7+-20];
	max.f32 	%f37, %f35, %f36;
	ld.global.f32 	%f38, [%rd7+-16];
	max.f32 	%f39, %f37, %f38;
	ld.global.f32 	%f40, [%rd7+-12];
	max.f32 	%f41, %f39, %f40;
	ld.global.f32 	%f42, [%rd7+-8];
	max.f32 	%f43, %f41, %f42;
	ld.global.f32 	%f44, [%rd7+-4];
	max.f32 	%f45, %f43, %f44;
	ld.global.f32 	%f46, [%rd7];
	max.f32 	%f47, %f45, %f46;
	ld.global.f32 	%f48, [%rd7+4];
	max.f32 	%f49, %f47, %f48;
	ld.global.f32 	%f50, [%rd7+8];
	max.f32 	%f51, %f49, %f50;
	ld.global.f32 	%f52, [%rd7+12];
	max.f32 	%f53, %f51, %f52;
	ld.global.f32 	%f54, [%rd7+16];
	max.f32 	%f55, %f53, %f54;
	ld.global.f32 	%f56, [%rd7+20];
	max.f32 	%f57, %f55, %f56;
	ld.global.f32 	%f58, [%rd7+24];
	max.f32 	%f59, %f57, %f58;
	ld.global.f32 	%f60, [%rd7+28];
	max.f32 	%f356, %f59, %f60;
	add.s32 	%r109, %r109, 16;
	add.s32 	%r108, %r108, 16;
	setp.eq.s32 	%p4, %r109, 0;
	@%p4 bra 	$L__BB1_5;
	bra.uni 	$L__BB1_4;
$L__BB1_5:
	setp.eq.s32 	%p5, %r3, 0;
	@%p5 bra 	$L__BB1_14;
	and.b32  	%r7, %r58, 7;
	setp.lt.u32 	%p6, %r3, 8;
	@%p6 bra 	$L__BB1_8;
	add.s32 	%r63, %r103, %r2;
	mul.wide.s32 	%rd8, %r63, 4;
	add.s64 	%rd9, %rd1, %rd8;
	ld.global.f32 	%f62, [%rd9];
	max.f32 	%f63, %f356, %f62;
	ld.global.f32 	%f64, [%rd9+4];
	max.f32 	%f65, %f63, %f64;
	ld.global.f32 	%f66, [%rd9+8];
	max.f32 	%f67, %f65, %f66;
	ld.global.f32 	%f68, [%rd9+12];
	max.f32 	%f69, %f67, %f68;
	ld.global.f32 	%f70, [%rd9+16];
	max.f32 	%f71, %f69, %f70;
	ld.global.f32 	%f72, [%rd9+20];
	max.f32 	%f73, %f71, %f72;
	ld.global.f32 	%f74, [%rd9+24];
	max.f32 	%f75, %f73, %f74;
	ld.global.f32 	%f76, [%rd9+28];
	max.f32 	%f356, %f75, %f76;
	add.s32 	%r103, %r103, 8;
$L__BB1_8:
	setp.eq.s32 	%p7, %r7, 0;
	@%p7 bra 	$L__BB1_14;
	and.b32  	%r10, %r58, 3;
	setp.lt.u32 	%p8, %r7, 4;
	@%p8 bra 	$L__BB1_11;
	add.s32 	%r64, %r103, %r2;
	mul.wide.s32 	%rd10, %r64, 4;
	add.s64 	%rd11, %rd1, %rd10;
	ld.global.f32 	%f78, [%rd11];
	max.f32 	%f79, %f356, %f78;
	ld.global.f32 	%f80, [%rd11+4];
	max.f32 	%f81, %f79, %f80;
	ld.global.f32 	%f82, [%rd11+8];
	max.f32 	%f83, %f81, %f82;
	ld.global.f32 	%f84, [%rd11+12];
	max.f32 	%f356, %f83, %f84;
	add.s32 	%r103, %r103, 4;
$L__BB1_11:
	setp.eq.s32 	%p9, %r10, 0;
	@%p9 bra 	$L__BB1_14;
	add.s32 	%r107, %r103, %r2;
	neg.s32 	%r106, %r10;
$L__BB1_13:
	.pragma "nounroll";
	mul.wide.s32 	%rd12, %r107, 4;
	add.s64 	%rd13, %rd1, %rd12;
	ld.global.f32 	%f85, [%rd13];
	max.f32 	%f356, %f356, %f85;
	add.s32 	%r107, %r107, 1;
	add.s32 	%r106, %r106, 1;
	setp.ne.s32 	%p10, %r106, 0;
	@%p10 bra 	$L__BB1_13;
$L__BB1_14:
	setp.lt.s32 	%p11, %r58, 1;
	mov.f32 	%f364, 0f00000000;
	@%p11 bra 	$L__BB1_26;
	mul.lo.s32 	%r19, %r58, %r1;
	and.b32  	%r20, %r58, 7;
	setp.lt.u32 	%p12, %r58, 8;
	mov.f32 	%f364, 0f00000000;
	mov.b32 	%r110, 0;
	@%p12 bra 	$L__BB1_18;
	and.b32  	%r110, %r58, 2147483640;
	neg.s32 	%r114, %r110;
	add.s64 	%rd3, %rd1, 16;
	mov.f32 	%f364, 0f00000000;
	mov.u32 	%r113, %r19;
$L__BB1_17:
	.pragma "nounroll";
	mul.wide.s32 	%rd14, %r113, 4;
	add.s64 	%rd15, %rd3, %rd14;
	ld.global.f32 	%f90, [%rd15+-16];
	sub.f32 	%f91, %f90, %f356;
	fma.rn.f32 	%f92, %f91, 0f3BBB989D, 0f3F000000;
	cvt.sat.f32.f32 	%f93, %f92;
	mov.f32 	%f94, 0f4B400001;
	mov.f32 	%f95, 0f437C0000;
	fma.rm.f32 	%f96, %f93, %f95, %f94;
	add.f32 	%f97, %f96, 0fCB40007F;
	neg.f32 	%f98, %f97;
	fma.rn.f32 	%f99, %f91, 0f3FB8AA3B, %f98;
	fma.rn.f32 	%f100, %f91, 0f32A57060, %f99;
	mov.b32 	%r66, %f96;
	shl.b32 	%r67, %r66, 23;
	mov.b32 	%f101, %r67;
	ex2.approx.ftz.f32 	%f102, %f100;
	mul.f32 	%f103, %f102, %f101;
	st.global.f32 	[%rd15+-16], %f103;
	add.f32 	%f104, %f364, %f103;
	ld.global.f32 	%f105, [%rd15+-12];
	sub.f32 	%f106, %f105, %f356;
	fma.rn.f32 	%f107, %f106, 0f3BBB989D, 0f3F000000;
	cvt.sat.f32.f32 	%f108, %f107;
	fma.rm.f32 	%f109, %f108, %f95, %f94;
	add.f32 	%f110, %f109, 0fCB40007F;
	neg.f32 	%f111, %f110;
	fma.rn.f32 	%f112, %f106, 0f3FB8AA3B, %f111;
	fma.rn.f32 	%f113, %f106, 0f32A57060, %f112;
	mov.b32 	%r68, %f109;
	shl.b32 	%r69, %r68, 23;
	mov.b32 	%f114, %r69;
	ex2.approx.ftz.f32 	%f115, %f113;
	mul.f32 	%f116, %f115, %f114;
	st.global.f32 	[%rd15+-12], %f116;
	add.f32 	%f117, %f104, %f116;
	ld.global.f32 	%f118, [%rd15+-8];
	sub.f32 	%f119, %f118, %f356;
	fma.rn.f32 	%f120, %f119, 0f3BBB989D, 0f3F000000;
	cvt.sat.f32.f32 	%f121, %f120;
	fma.rm.f32 	%f122, %f121, %f95, %f94;
	add.f32 	%f123, %f122, 0fCB40007F;
	neg.f32 	%f124, %f123;
	fma.rn.f32 	%f125, %f119, 0f3FB8AA3B, %f124;
	fma.rn.f32 	%f126, %f119, 0f32A57060, %f125;
	mov.b32 	%r70, %f122;
	shl.b32 	%r71, %r70, 23;
	mov.b32 	%f127, %r71;
	ex2.approx.ftz.f32 	%f128, %f126;
	mul.f32 	%f129, %f128, %f127;
	st.global.f32 	[%rd15+-8], %f129;
	add.f32 	%f130, %f117, %f129;
	ld.global.f32 	%f131, [%rd15+-4];
	sub.f32 	%f132, %f131, %f356;
	fma.rn.f32 	%f133, %f132, 0f3BBB989D, 0f3F000000;
	cvt.sat.f32.f32 	%f134, %f133;
	fma.rm.f32 	%f135, %f134, %f95, %f94;
	add.f32 	%f136, %f135, 0fCB40007F;
	neg.f32 	%f137, %f136;
	fma.rn.f32 	%f138, %f132, 0f3FB8AA3B, %f137;
	fma.rn.f32 	%f139, %f132, 0f32A57060, %f138;
	mov.b32 	%r72, %f135;
	shl.b32 	%r73, %r72, 23;
	mov.b32 	%f140, %r73;
	ex2.approx.ftz.f32 	%f141, %f139;
	mul.f32 	%f142, %f141, %f140;
	st.global.f32 	[%rd15+-4], %f142;
	add.f32 	%f143, %f130, %f142;
	ld.global.f32 	%f144, [%rd15];
	sub.f32 	%f145, %f144, %f356;
	fma.rn.f32 	%f146, %f145, 0f3BBB989D, 0f3F000000;
	cvt.sat.f32.f32 	%f147, %f146;
	fma.rm.f32 	%f148, %f147, %f95, %f94;
	add.f32 	%f149, %f148, 0fCB40007F;
	neg.f32 	%f150, %f149;
	fma.rn.f32 	%f151, %f145, 0f3FB8AA3B, %f150;
	fma.rn.f32 	%f152, %f145, 0f32A57060, %f151;
	mov.b32 	%r74, %f148;
	shl.b32 	%r75, %r74, 23;
	mov.b32 	%f153, %r75;
	ex2.approx.ftz.f32 	%f154, %f152;
	mul.f32 	%f155, %f154, %f153;
	st.global.f32 	[%rd15], %f155;
	add.f32 	%f156, %f143, %f155;
	ld.global.f32 	%f157, [%rd15+4];
	sub.f32 	%f158, %f157, %f356;
	fma.rn.f32 	%f159, %f158, 0f3BBB989D, 0f3F000000;
	cvt.sat.f32.f32 	%f160, %f159;
	fma.rm.f32 	%f161, %f160, %f95, %f94;
	add.f32 	%f162, %f161, 0fCB40007F;
	neg.f32 	%f163, %f162;
	fma.rn.f32 	%f164, %f158, 0f3FB8AA3B, %f163;
	fma.rn.f32 	%f165, %f158, 0f32A57060, %f164;
	mov.b32 	%r76, %f161;
	shl.b32 	%r77, %r76, 23;
	mov.b32 	%f166, %r77;
	ex2.approx.ftz.f32 	%f167, %f165;
	mul.f32 	%f168, %f167, %f166;
	st.global.f32 	[%rd15+4], %f168;
	add.f32 	%f169, %f156, %f168;
	ld.global.f32 	%f170, [%rd15+8];
	sub.f32 	%f171, %f170, %f356;
	fma.rn.f32 	%f172, %f171, 0f3BBB989D, 0f3F000000;
	cvt.sat.f32.f32 	%f173, %f172;
	fma.rm.f32 	%f174, %f173, %f95, %f94;
	add.f32 	%f175, %f174, 0fCB40007F;
	neg.f32 	%f176, %f175;
	fma.rn.f32 	%f177, %f171, 0f3FB8AA3B, %f176;
	fma.rn.f32 	%f178, %f171, 0f32A57060, %f177;
	mov.b32 	%r78, %f174;
	shl.b32 	%r79, %r78, 23;
	mov.b32 	%f179, %r79;
	ex2.approx.ftz.f32 	%f180, %f178;
	mul.f32 	%f181, %f180, %f179;
	st.global.f32 	[%rd15+8], %f181;
	add.f32 	%f182, %f169, %f181;
	ld.global.f32 	%f183, [%rd15+12];
	sub.f32 	%f184, %f183, %f356;
	fma.rn.f32 	%f185, %f184, 0f3BBB989D, 0f3F000000;
	cvt.sat.f32.f32 	%f186, %f185;
	fma.rm.f32 	%f187, %f186, %f95, %f94;
	add.f32 	%f188, %f187, 0fCB40007F;
	neg.f32 	%f189, %f188;
	fma.rn.f32 	%f190, %f184, 0f3FB8AA3B, %f189;
	fma.rn.f32 	%f191, %f184, 0f32A57060, %f190;
	mov.b32 	%r80, %f187;
	shl.b32 	%r81, %r80, 23;
	mov.b32 	%f192, %r81;
	ex2.approx.ftz.f32 	%f193, %f191;
	mul.f32 	%f194, %f193, %f192;
	st.global.f32 	[%rd15+12], %f194;
	add.f32 	%f364, %f182, %f194;
	add.s32 	%r114, %r114, 8;
	add.s32 	%r113, %r113, 8;
	setp.eq.s32 	%p13, %r114, 0;
	@%p13 bra 	$L__BB1_18;
	bra.uni 	$L__BB1_17;
$L__BB1_18:
	setp.eq.s32 	%p14, %r20, 0;
	@%p14 bra 	$L__BB1_26;
	and.b32  	%r28, %r58, 3;
	setp.lt.u32 	%p15, %r20, 4;
	@%p15 bra 	$L__BB1_21;
	add.s32 	%r82, %r110, %r19;
	mul.wide.s32 	%rd16, %r82, 4;
	add.s64 	%rd17, %rd1, %rd16;
	ld.global.f32 	%f196, [%rd17];
	sub.f32 	%f197, %f196, %f356;
	fma.rn.f32 	%f198, %f197, 0f3BBB989D, 0f3F000000;
	cvt.sat.f32.f32 	%f199, %f198;
	mov.f32 	%f200, 0f4B400001;
	mov.f32 	%f201, 0f437C0000;
	fma.rm.f32 	%f202, %f199, %f201, %f200;
	add.f32 	%f203, %f202, 0fCB40007F;
	neg.f32 	%f204, %f203;
	fma.rn.f32 	%f205, %f197, 0f3FB8AA3B, %f204;
	fma.rn.f32 	%f206, %f197, 0f32A57060, %f205;
	mov.b32 	%r83, %f202;
	shl.b32 	%r84, %r83, 23;
	mov.b32 	%f207, %r84;
	ex2.approx.ftz.f32 	%f208, %f206;
	mul.f32 	%f209, %f208, %f207;
	st.global.f32 	[%rd17], %f209;
	add.f32 	%f210, %f364, %f209;
	ld.global.f32 	%f211, [%rd17+4];
	sub.f32 	%f212, %f211, %f356;
	fma.rn.f32 	%f213, %f212, 0f3BBB989D, 0f3F000000;
	cvt.sat.f32.f32 	%f214, %f213;
	fma.rm.f32 	%f215, %f214, %f201, %f200;
	add.f32 	%f216, %f215, 0fCB40007F;
	neg.f32 	%f217, %f216;
	fma.rn.f32 	%f218, %f212, 0f3FB8AA3B, %f217;
	fma.rn.f32 	%f219, %f212, 0f32A57060, %f218;
	mov.b32 	%r85, %f215;
	shl.b32 	%r86, %r85, 23;
	mov.b32 	%f220, %r86;
	ex2.approx.ftz.f32 	%f221, %f219;
	mul.f32 	%f222, %f221, %f220;
	st.global.f32 	[%rd17+4], %f222;
	add.f32 	%f223, %f210, %f222;
	ld.global.f32 	%f224, [%rd17+8];
	sub.f32 	%f225, %f224, %f356;
	fma.rn.f32 	%f226, %f225, 0f3BBB989D, 0f3F000000;
	cvt.sat.f32.f32 	%f227, %f226;
	fma.rm.f32 	%f228, %f227, %f201, %f200;
	add.f32 	%f229, %f228, 0fCB40007F;
	neg.f32 	%f230, %f229;
	fma.rn.f32 	%f231, %f225, 0f3FB8AA3B, %f230;
	fma.rn.f32 	%f232, %f225, 0f32A57060, %f231;
	mov.b32 	%r87, %f228;
	shl.b32 	%r88, %r87, 23;
	mov.b32 	%f233, %r88;
	ex2.approx.ftz.f32 	%f234, %f232;
	mul.f32 	%f235, %f234, %f233;
	st.global.f32 	[%rd17+8], %f235;
	add.f32 	%f236, %f223, %f235;
	ld.global.f32 	%f237, [%rd17+12];
	sub.f32 	%f238, %f237, %f356;
	fma.rn.f32 	%f239, %f238, 0f3BBB989D, 0f3F000000;
	cvt.sat.f32.f32 	%f240, %f239;
	fma.rm.f32 	%f241, %f240, %f201, %f200;
	add.f32 	%f242, %f241, 0fCB40007F;
	neg.f32 	%f243, %f242;
	fma.rn.f32 	%f244, %f238, 0f3FB8AA3B, %f243;
	fma.rn.f32 	%f245, %f238, 0f32A57060, %f244;
	mov.b32 	%r89, %f241;
	shl.b32 	%r90, %r89, 23;
	mov.b32 	%f246, %r90;
	ex2.approx.ftz.f32 	%f247, %f245;
	mul.f32 	%f248, %f247, %f246;
	st.global.f32 	[%rd17+12], %f248;
	add.f32 	%f364, %f236, %f248;
	add.s32 	%r110, %r110, 4;
$L__BB1_21:
	setp.eq.s32 	%p16, %r28, 0;
	@%p16 bra 	$L__BB1_26;
	setp.eq.s32 	%p17, %r28, 1;
	@%p17 bra 	$L__BB1_24;
	add.s32 	%r91, %r110, %r19;
	mul.wide.s32 	%rd18, %r91, 4;
	add.s64 	%rd19, %rd1, %rd18;
	ld.global.f32 	%f250, [%rd19];
	sub.f32 	%f251, %f250, %f356;
	fma.rn.f32 	%f252, %f251, 0f3BBB989D, 0f3F000000;
	cvt.sat.f32.f32 	%f253, %f252;
	mov.f32 	%f254, 0f4B400001;
	mov.f32 	%f255, 0f437C0000;
	fma.rm.f32 	%f256, %f253, %f255, %f254;
	add.f32 	%f257, %f256, 0fCB40007F;
	neg.f32 	%f258, %f257;
	fma.rn.f32 	%f259, %f251, 0f3FB8AA3B, %f258;
	fma.rn.f32 	%f260, %f251, 0f32A57060, %f259;
	mov.b32 	%r92, %f256;
	shl.b32 	%r93, %r92, 23;
	mov.b32 	%f261, %r93;
	ex2.approx.ftz.f32 	%f262, %f260;
	mul.f32 	%f263, %f262, %f261;
	st.global.f32 	[%rd19], %f263;
	add.f32 	%f264, %f364, %f263;
	ld.global.f32 	%f265, [%rd19+4];
	sub.f32 	%f266, %f265, %f356;
	fma.rn.f32 	%f267, %f266, 0f3BBB989D, 0f3F000000;
	cvt.sat.f32.f32 	%f268, %f267;
	fma.rm.f32 	%f269, %f268, %f255, %f254;
	add.f32 	%f270, %f269, 0fCB40007F;
	neg.f32 	%f271, %f270;
	fma.rn.f32 	%f272, %f266, 0f3FB8AA3B, %f271;
	fma.rn.f32 	%f273, %f266, 0f32A57060, %f272;
	mov.b32 	%r94, %f269;
	shl.b32 	%r95, %r94, 23;
	mov.b32 	%f274, %r95;
	ex2.approx.ftz.f32 	%f275, %f273;
	mul.f32 	%f276, %f275, %f274;
	st.global.f32 	[%rd19+4], %f276;
	add.f32 	%f364, %f264, %f276;
	add.s32 	%r110, %r110, 2;
$L__BB1_24:
	and.b32  	%r96, %r58, 1;
	setp.eq.b32 	%p18, %r96, 1;
	not.pred 	%p19, %p18;
	@%p19 bra 	$L__BB1_26;
	add.s32 	%r97, %r110, %r19;
	mul.wide.s32 	%rd20, %r97, 4;
	add.s64 	%rd21, %rd1, %rd20;
	ld.global.f32 	%f277, [%rd21];
	sub.f32 	%f278, %f277, %f356;
	fma.rn.f32 	%f279, %f278, 0f3BBB989D, 0f3F000000;
	cvt.sat.f32.f32 	%f280, %f279;
	mov.f32 	%f281, 0f4B400001;
	mov.f32 	%f282, 0f437C0000;
	fma.rm.f32 	%f283, %f280, %f282, %f281;
	add.f32 	%f284, %f283, 0fCB40007F;
	neg.f32 	%f285, %f284;
	fma.rn.f32 	%f286, %f278, 0f3FB8AA3B, %f285;
	fma.rn.f32 	%f287, %f278, 0f32A57060, %f286;
	mov.b32 	%r98, %f283;
	shl.b32 	%r99, %r98, 23;
	mov.b32 	%f288, %r99;
	ex2.approx.ftz.f32 	%f289, %f287;
	mul.f32 	%f290, %f289, %f288;
	st.global.f32 	[%rd21], %f290;
	add.f32 	%f364, %f364, %f290;
$L__BB1_26:
	setp.lt.s32 	%p20, %r58, 1;
	@%p20 bra 	$L__BB1_39;
	mul.lo.s32 	%r33, %r58, %r1;
	and.b32  	%r34, %r58, 15;
	setp.lt.u32 	%p21, %r58, 16;
	mov.b32 	%r117, 0;
	@%p21 bra 	$L__BB1_30;
	and.b32  	%r117, %r58, 2147483632;
	neg.s32 	%r116, %r117;
	add.s64 	%rd4, %rd1, 32;
	mov.u32 	%r115, %r33;
$L__BB1_29:
	.pragma "nounroll";
	mul.wide.s32 	%rd22, %r115, 4;
	add.s64 	%rd23, %rd4, %rd22;
	ld.global.f32 	%f291, [%rd23+-32];
	div.rn.f32 	%f292, %f291, %f364;
	st.global.f32 	[%rd23+-32], %f292;
	ld.global.f32 	%f293, [%rd23+-28];
	div.rn.f32 	%f294, %f293, %f364;
	st.global.f32 	[%rd23+-28], %f294;
	ld.global.f32 	%f295, [%rd23+-24];
	div.rn.f32 	%f296, %f295, %f364;
	st.global.f32 	[%rd23+-24], %f296;
	ld.global.f32 	%f297, [%rd23+-20];
	div.rn.f32 	%f298, %f297, %f364;
	st.global.f32 	[%rd23+-20], %f298;
	ld.global.f32 	%f299, [%rd23+-16];
	div.rn.f32 	%f300, %f299, %f364;
	st.global.f32 	[%rd23+-16], %f300;
	ld.global.f32 	%f301, [%rd23+-12];
	div.rn.f32 	%f302, %f301, %f364;
	st.global.f32 	[%rd23+-12], %f302;
	ld.global.f32 	%f303, [%rd23+-8];
	div.rn.f32 	%f304, %f303, %f364;
	st.global.f32 	[%rd23+-8], %f304;
	ld.global.f32 	%f305, [%rd23+-4];
	div.rn.f32 	%f306, %f305, %f364;
	st.global.f32 	[%rd23+-4], %f306;
	ld.global.f32 	%f307, [%rd23];
	div.rn.f32 	%f308, %f307, %f364;
	st.global.f32 	[%rd23], %f308;
	ld.global.f32 	%f309, [%rd23+4];
	div.rn.f32 	%f310, %f309, %f364;
	st.global.f32 	[%rd23+4], %f310;
	ld.global.f32 	%f311, [%rd23+8];
	div.rn.f32 	%f312, %f311, %f364;
	st.global.f32 	[%rd23+8], %f312;
	ld.global.f32 	%f313, [%rd23+12];
	div.rn.f32 	%f314, %f313, %f364;
	st.global.f32 	[%rd23+12], %f314;
	ld.global.f32 	%f315, [%rd23+16];
	div.rn.f32 	%f316, %f315, %f364;
	st.global.f32 	[%rd23+16], %f316;
	ld.global.f32 	%f317, [%rd23+20];
	div.rn.f32 	%f318, %f317, %f364;
	st.global.f32 	[%rd23+20], %f318;
	ld.global.f32 	%f319, [%rd23+24];
	div.rn.f32 	%f320, %f319, %f364;
	st.global.f32 	[%rd23+24], %f320;
	ld.global.f32 	%f321, [%rd23+28];
	div.rn.f32 	%f322, %f321, %f364;
	st.global.f32 	[%rd23+28], %f322;
	add.s32 	%r116, %r116, 16;
	add.s32 	%r115, %r115, 16;
	setp.ne.s32 	%p22, %r116, 0;
	@%p22 bra 	$L__BB1_29;
$L__BB1_30:
	setp.eq.s32 	%p23, %r34, 0;
	@%p23 bra 	$L__BB1_39;
	and.b32  	%r46, %r58, 7;
	setp.lt.u32 	%p24, %r34, 8;
	@%p24 bra 	$L__BB1_33;
	add.s32 	%r101, %r117, %r33;
	mul.wide.s32 	%rd24, %r101, 4;
	add.s64 	%rd25, %rd1, %rd24;
	ld.global.f32 	%f323, [%rd25];
	div.rn.f32 	%f324, %f323, %f364;
	st.global.f32 	[%rd25], %f324;
	ld.global.f32 	%f325, [%rd25+4];
	div.rn.f32 	%f326, %f325, %f364;
	st.global.f32 	[%rd25+4], %f326;
	ld.global.f32 	%f327, [%rd25+8];
	div.rn.f32 	%f328, %f327, %f364;
	st.global.f32 	[%rd25+8], %f328;
	ld.global.f32 	%f329, [%rd25+12];
	div.rn.f32 	%f330, %f329, %f364;
	st.global.f32 	[%rd25+12], %f330;
	ld.global.f32 	%f331, [%rd25+16];
	div.rn.f32 	%f332, %f331, %f364;
	st.global.f32 	[%rd25+16], %f332;
	ld.global.f32 	%f333, [%rd25+20];
	div.rn.f32 	%f334, %f333, %f364;
	st.global.f32 	[%rd25+20], %f334;
	ld.global.f32 	%f335, [%rd25+24];
	div.rn.f32 	%f336, %f335, %f364;
	st.global.f32 	[%rd25+24], %f336;
	ld.global.f32 	%f337, [%rd25+28];
	div.rn.f32 	%f338, %f337, %f364;
	st.global.f32 	[%rd25+28], %f338;
	add.s32 	%r117, %r117, 8;
$L__BB1_33:
	setp.eq.s32 	%p25, %r46, 0;
	@%p25 bra 	$L__BB1_39;
	and.b32  	%r49, %r58, 3;
	setp.lt.u32 	%p26, %r46, 4;
	@%p26 bra 	$L__BB1_36;
	add.s32 	%r102, %r117, %r33;
	mul.wide.s32 	%rd26, %r102, 4;
	add.s64 	%rd27, %rd1, %rd26;
	ld.global.f32 	%f339, [%rd27];
	div.rn.f32 	%f340, %f339, %f364;
	st.global.f32 	[%rd27], %f340;
	ld.global.f32 	%f341, [%rd27+4];
	div.rn.f32 	%f342, %f341, %f364;
	st.global.f32 	[%rd27+4], %f342;
	ld.global.f32 	%f343, [%rd27+8];
	div.rn.f32 	%f344, %f343, %f364;
	st.global.f32 	[%rd27+8], %f344;
	ld.global.f32 	%f345, [%rd27+12];
	div.rn.f32 	%f346, %f345, %f364;
	st.global.f32 	[%rd27+12], %f346;
	add.s32 	%r117, %r117, 4;
$L__BB1_36:
	setp.eq.s32 	%p27, %r49, 0;
	@%p27 bra 	$L__BB1_39;
	add.s32 	%r121, %r117, %r33;
	neg.s32 	%r120, %r49;
$L__BB1_38:
	.pragma "nounroll";
	mul.wide.s32 	%rd28, %r121, 4;
	add.s64 	%rd29, %rd1, %rd28;
	ld.global.f32 	%f347, [%rd29];
	div.rn.f32 	%f348, %f347, %f364;
	st.global.f32 	[%rd29], %f348;
	add.s32 	%r121, %r121, 1;
	add.s32 	%r120, %r120, 1;
	setp.ne.s32 	%p28, %r120, 0;
	@%p28 bra 	$L__BB1_38;
$L__BB1_39:
	ret;

}
	// .globl	_Z17weightedSumKernelPKfS0_Pfii
.visible .entry _Z17weightedSumKernelPKfS0_Pfii(
	.param .u64 .ptr .align 1 _Z17weightedSumKernelPKfS0_Pfii_param_0,
	.param .u64 .ptr .align 1 _Z17weightedSumKernelPKfS0_Pfii_param_1,
	.param .u64 .ptr .align 1 _Z17weightedSumKernelPKfS0_Pfii_param_2,
	.param .u32 _Z17weightedSumKernelPKfS0_Pfii_param_3,
	.param .u32 _Z17weightedSumKernelPKfS0_Pfii_param_4
)
{
	.reg .pred 	%p<12>;
	.reg .b32 	%r<40>;
	.reg .b32 	%f<67>;
	.reg .b64 	%rd<53>;

	ld.param.u64 	%rd7, [_Z17weightedSumKernelPKfS0_Pfii_param_0];
	ld.param.u64 	%rd8, [_Z17weightedSumKernelPKfS0_Pfii_param_1];
	ld.param.u64 	%rd6, [_Z17weightedSumKernelPKfS0_Pfii_param_2];
	ld.param.u32 	%r18, [_Z17weightedSumKernelPKfS0_Pfii_param_3];
	ld.param.u32 	%r19, [_Z17weightedSumKernelPKfS0_Pfii_param_4];
	cvta.to.global.u64 	%rd1, %rd8;
	cvta.to.global.u64 	%rd2, %rd7;
	mov.u32 	%r20, %ctaid.y;
	mov.u32 	%r21, %ntid.y;
	mov.u32 	%r22, %tid.y;
	mad.lo.s32 	%r1, %r20, %r21, %r22;
	mov.u32 	%r23, %ctaid.x;
	mov.u32 	%r24, %ntid.x;
	mov.u32 	%r25, %tid.x;
	mad.lo.s32 	%r2, %r23, %r24, %r25;
	setp.ge.s32 	%p1, %r1, %r18;
	setp.ge.s32 	%p2, %r2, %r19;
	or.pred  	%p3, %p1, %p2;
	@%p3 bra 	$L__BB2_13;
	mul.lo.s32 	%r3, %r18, %r1;
	and.b32  	%r4, %r18, 7;
	setp.lt.u32 	%p4, %r18, 8;
	mov.f32 	%f66, 0f00000000;
	mov.b32 	%r38, 0;
	@%p4 bra 	$L__BB2_4;
	and.b32  	%r38, %r18, 2147483640;
	neg.s32 	%r36, %r38;
	shl.b32 	%r7, %r19, 3;
	mul.wide.u32 	%rd9, %r3, 4;
	add.s64 	%rd10, %rd9, %rd2;
	add.s64 	%rd52, %rd10, 16;
	mov.f32 	%f66, 0f00000000;
	mul.wide.s32 	%rd13, %r19, 4;
	mov.u32 	%r35, %r2;
$L__BB2_3:
	.pragma "nounroll";
	ld.global.f32 	%f16, [%rd52+-16];
	mul.wide.s32 	%rd11, %r35, 4;
	add.s64 	%rd12, %rd1, %rd11;
	ld.global.f32 	%f17, [%rd12];
	fma.rn.f32 	%f18, %f16, %f17, %f66;
	ld.global.f32 	%f19, [%rd52+-12];
	add.s64 	%rd14, %rd12, %rd13;
	ld.global.f32 	%f20, [%rd14];
	fma.rn.f32 	%f21, %f19, %f20, %f18;
	ld.global.f32 	%f22, [%rd52+-8];
	add.s64 	%rd15, %rd14, %rd13;
	ld.global.f32 	%f23, [%rd15];
	fma.rn.f32 	%f24, %f22, %f23, %f21;
	ld.global.f32 	%f25, [%rd52+-4];
	add.s64 	%rd16, %rd15, %rd13;
	ld.global.f32 	%f26, [%rd16];
	fma.rn.f32 	%f27, %f25, %f26, %f24;
	ld.global.f32 	%f28, [%rd52];
	add.s64 	%rd17, %rd16, %rd13;
	ld.global.f32 	%f29, [%rd17];
	fma.rn.f32 	%f30, %f28, %f29, %f27;
	ld.global.f32 	%f31, [%rd52+4];
	add.s64 	%rd18, %rd17, %rd13;
	ld.global.f32 	%f32, [%rd18];
	fma.rn.f32 	%f33, %f31, %f32, %f30;
	ld.global.f32 	%f34, [%rd52+8];
	add.s64 	%rd19, %rd18, %rd13;
	ld.global.f32 	%f35, [%rd19];
	fma.rn.f32 	%f36, %f34, %f35, %f33;
	ld.global.f32 	%f37, [%rd52+12];
	add.s64 	%rd20, %rd19, %rd13;
	ld.global.f32 	%f38, [%rd20];
	fma.rn.f32 	%f66, %f37, %f38, %f36;
	add.s32 	%r36, %r36, 8;
	add.s32 	%r35, %r35, %r7;
	add.s64 	%rd52, %rd52, 32;
	setp.ne.s32 	%p5, %r36, 0;
	@%p5 bra 	$L__BB2_3;
$L__BB2_4:
	setp.eq.s32 	%p6, %r4, 0;
	@%p6 bra 	$L__BB2_12;
	and.b32  	%r13, %r18, 3;
	setp.lt.u32 	%p7, %r4, 4;
	@%p7 bra 	$L__BB2_7;
	add.s32 	%r27, %r38, %r3;
	mul.wide.u32 	%rd21, %r27, 4;
	add.s64 	%rd22, %rd2, %rd21;
	ld.global.f32 	%f40, [%rd22];
	mad.lo.s32 	%r28, %r38, %r19, %r2;
	mul.wide.s32 	%rd23, %r28, 4;
	add.s64 	%rd24, %rd1, %rd23;
	ld.global.f32 	%f41, [%rd24];
	fma.rn.f32 	%f42, %f40, %f41, %f66;
	cvt.u64.u32 	%rd25, %r3;
	cvt.u64.u32 	%rd26, %r38;
	add.s64 	%rd27, %rd26, %rd25;
	shl.b64 	%rd28, %rd27, 2;
	add.s64 	%rd29, %rd2, %rd28;
	ld.global.f32 	%f43, [%rd29+4];
	mul.wide.s32 	%rd30, %r19, 4;
	add.s64 	%rd31, %rd24, %rd30;
	ld.global.f32 	%f44, [%rd31];
	fma.rn.f32 	%f45, %f43, %f44, %f42;
	ld.global.f32 	%f46, [%rd29+8];
	add.s64 	%rd32, %rd31, %rd30;
	ld.global.f32 	%f47, [%rd32];
	fma.rn.f32 	%f48, %f46, %f47, %f45;
	ld.global.f32 	%f49, [%rd29+12];
	add.s64 	%rd33, %rd32, %rd30;
	ld.global.f32 	%f50, [%rd33];
	fma.rn.f32 	%f66, %f49, %f50, %f48;
	add.s32 	%r38, %r38, 4;
$L__BB2_7:
	setp.eq.s32 	%p8, %r13, 0;
	@%p8 bra 	$L__BB2_12;
	setp.eq.s32 	%p9, %r13, 1;
	@%p9 bra 	$L__BB2_10;
	add.s32 	%r29, %r38, %r3;
	mul.wide.u32 	%rd34, %r29, 4;
	add.s64 	%rd35, %rd2, %rd34;
	ld.global.f32 	%f52, [%rd35];
	mad.lo.s32 	%r30, %r38, %r19, %r2;
	mul.wide.s32 	%rd36, %r30, 4;
	add.s64 	%rd37, %rd1, %rd36;
	ld.global.f32 	%f53, [%rd37];
	fma.rn.f32 	%f54, %f52, %f53, %f66;
	cvt.u64.u32 	%rd38, %r3;
	cvt.u64.u32 	%rd39, %r38;
	add.s64 	%rd40, %rd39, %rd38;
	shl.b64 	%rd41, %rd40, 2;
	add.s64 	%rd42, %rd2, %rd41;
	ld.global.f32 	%f55, [%rd42+4];
	mul.wide.s32 	%rd43, %r19, 4;
	add.s64 	%rd44, %rd37, %rd43;
	ld.global.f32 	%f56, [%rd44];
	fma.rn.f32 	%f66, %f55, %f56, %f54;
	add.s32 	%r38, %r38, 2;
$L__BB2_10:
	and.b32  	%r31, %r18, 1;
	setp.eq.b32 	%p10, %r31, 1;
	not.pred 	%p11, %p10;
	@%p11 bra 	$L__BB2_12;
	add.s32 	%r32, %r38, %r3;
	mul.wide.u32 	%rd45, %r32, 4;
	add.s64 	%rd46, %rd2, %rd45;
	ld.global.f32 	%f57, [%rd46];
	mad.lo.s32 	%r33, %r38, %r19, %r2;
	mul.wide.s32 	%rd47, %r33, 4;
	add.s64 	%rd48, %rd1, %rd47;
	ld.global.f32 	%f58, [%rd48];
	fma.rn.f32 	%f66, %f57, %f58, %f66;
$L__BB2_12:
	mad.lo.s32 	%r34, %r19, %r1, %r2;
	cvta.to.global.u64 	%rd49, %rd6;
	mul.wide.s32 	%rd50, %r34, 4;
	add.s64 	%rd51, %rd49, %rd50;
	st.global.f32 	[%rd51], %f66;
$L__BB2_13:
	ret;

}


// ===== COMPILED SASS (sm_100) =====

	.target	sm_100

	.elftype	@"ET_EXEC"


//--------------------- .note.nv.tkinfo           --------------------------
	.section	.note.nv.tkinfo,"",@"SHT_NOTE"
	.sectionflags	@"SHF_NOTE_NV_TKINFO"
	.tkinfo
        /*0018*/ 	.word	0x00000002
        /*0030*/ 	.string	""
        /*0030*/ 	.string	"ptxas"
        /*0030*/ 	.string	"Cuda compilation tools, release 13.0, V13.0.88"
        /*0030*/ 	.string	"Build cuda_13.0.r13.0/compiler.36424714_0"
        /*0030*/ 	.string	"-arch sm_100 -m 64 "



//--------------------- .note.nv.cuinfo           --------------------------
	.section	.note.nv.cuinfo,"",@"SHT_NOTE"
	.sectionflags	@"SHF_NOTE_NV_CUINFO"
        /*0018*/ 	.short	0x0002
        /*001a*/ 	.short	0x0064
        /*001c*/ 	.short	0x0082
	.zero		2


//--------------------- .nv.info                  --------------------------
	.section	.nv.info,"",@"SHT_CUDA_INFO"
	.align	4


	//----- nvinfo : EIATTR_REGCOUNT
	.align		4
        /*0000*/ 	.byte	0x04, 0x2f
        /*0002*/ 	.short	(.L_1 - .L_0)
	.align		4
.L_0:
        /*0004*/ 	.word	index@(_Z21attentionScoresKernelPKfS0_Pfii)
        /*0008*/ 	.word	0x0000001f


	//----- nvinfo : EIATTR_FRAME_SIZE
	.align		4
.L_1:
        /*000c*/ 	.byte	0x04, 0x11
        /*000e*/ 	.short	(.L_3 - .L_2)
	.align		4
.L_2:
        /*0010*/ 	.word	index@($__internal_2_$__cuda_sm3x_div_rn_noftz_f32_slowpath)
        /*0014*/ 	.word	0x00000000


	//----- nvinfo : EIATTR_FRAME_SIZE
	.align		4
.L_3:
        /*0018*/ 	.byte	0x04, 0x11
        /*001a*/ 	.short	(.L_5 - .L_4)
	.align		4
.L_4:
        /*001c*/ 	.word	index@($__internal_1_$__cuda_sm20_sqrt_rn_f32_slowpath)
        /*0020*/ 	.word	0x00000000


	//----- nvinfo : EIATTR_FRAME_SIZE
	.align		4
.L_5:
        /*0024*/ 	.byte	0x04, 0x11
        /*0026*/ 	.short	(.L_7 - .L_6)
	.align		4
.L_6:
        /*0028*/ 	.word	index@(_Z21attentionScoresKernelPKfS0_Pfii)
        /*002c*/ 	.word	0x00000000


	//----- nvinfo : EIATTR_REGCOUNT
	.align		4
.L_7:
        /*0030*/ 	.byte	0x04, 0x2f
        /*0032*/ 	.short	(.L_9 - .L_8)
	.align		4
.L_8:
        /*0034*/ 	.word	index@(_Z13softmaxKernelPfi)
        /*0038*/ 	.word	0x0000001e


	//----- nvinfo : EIATTR_FRAME_SIZE
	.align		4
.L_9:
        /*003c*/ 	.byte	0x04, 0x11
        /*003e*/ 	.short	(.L_11 - .L_10)
	.align		4
.L_10:
        /*0040*/ 	.word	index@($__internal_0_$__cuda_sm3x_div_rn_noftz_f32_slowpath)
        /*0044*/ 	.word	0x00000000


	//----- nvinfo : EIATTR_FRAME_SIZE
	.align		4
.L_11:
        /*0048*/ 	.byte	0x04, 0x11
        /*004a*/ 	.short	(.L_13 - .L_12)
	.align		4
.L_12:
        /*004c*/ 	.word	index@(_Z13softmaxKernelPfi)
        /*0050*/ 	.word	0x00000000


	//----- nvinfo : EIATTR_REGCOUNT
	.align		4
.L_13:
        /*0054*/ 	.byte	0x04, 0x2f
        /*0056*/ 	.short	(.L_15 - .L_14)
	.align		4
.L_14:
        /*0058*/ 	.word	index@(_Z17weightedSumKernelPKfS0_Pfii)
        /*005c*/ 	.word	0x00000020


	//----- nvinfo : EIATTR_FRAME_SIZE
	.align		4
.L_15:
        /*0060*/ 	.byte	0x04, 0x11
        /*0062*/ 	.short	(.L_17 - .L_16)
	.align		4
.L_16:
        /*0064*/ 	.word	index@(_Z17weightedSumKernelPKfS0_Pfii)
        /*0068*/ 	.word	0x00000000


	//----- nvinfo : EIATTR_MIN_STACK_SIZE
	.align		4
.L_17:
        /*006c*/ 	.byte	0x04, 0x12
        /*006e*/ 	.short	(.L_19 - .L_18)
	.align		4
.L_18:
        /*0070*/ 	.word	index@(_Z17weightedSumKernelPKfS0_Pfii)
        /*0074*/ 	.word	0x00000000


	//----- nvinfo : EIATTR_MIN_STACK_SIZE
	.align		4
.L_19:
        /*0078*/ 	.byte	0x04, 0x12
        /*007a*/ 	.short	(.L_21 - .L_20)
	.align		4
.L_20:
        /*007c*/ 	.word	index@(_Z13softmaxKernelPfi)
        /*0080*/ 	.word	0x00000000


	//----- nvinfo : EIATTR_MIN_STACK_SIZE
	.align		4
.L_21:
        /*0084*/ 	.byte	0x04, 0x12
        /*0086*/ 	.short	(.L_23 - .L_22)
	.align		4
.L_22:
        /*0088*/ 	.word	index@(_Z21attentionScoresKernelPKfS0_Pfii)
        /*008c*/ 	.word	0x00000000
.L_23:


//--------------------- .nv.compat                --------------------------
	.section	.nv.compat,"",@"SHT_CUDA_COMPAT_INFO"
	.align	4
        /*0000*/ 	.byte	0x02, 0x09, 0x00, 0x00, 0x02, 0x02, 0x01, 0x00, 0x02, 0x05, 0x05, 0x00, 0x03, 0x07, 0x01, 0x01
        /*0010*/ 	.byte	0x02, 0x03, 0x00, 0x00, 0x02, 0x06, 0x01, 0x00, 0x04, 0x0b, 0x08, 0x00, 0x01, 0x00, 0x00, 0x00
        /*0020*/ 	.byte	0x00, 0x00, 0x00, 0x00


//--------------------- .nv.info._Z17weightedSumKernelPKfS0_Pfii --------------------------
	.section	.nv.info._Z17weightedSumKernelPKfS0_Pfii,"",@"SHT_CUDA_INFO"
	.sectionflags	@""
	.align	4


	//----- nvinfo : EIATTR_CUDA_API_VERSION
	.align		4
        /*0000*/ 	.byte	0x04, 0x37
        /*0002*/ 	.short	(.L_25 - .L_24)
.L_24:
        /*0004*/ 	.word	0x00000082


	//----- nvinfo : EIATTR_KPARAM_INFO
	.align		4
.L_25:
        /*0008*/ 	.byte	0x04, 0x17
        /*000a*/ 	.short	(.L_27 - .L_26)
.L_26:
        /*000c*/ 	.word	0x00000000
        /*0010*/ 	.short	0x0004
        /*0012*/ 	.short	0x001c
        /*0014*/ 	.byte	0x00, 0xf0, 0x11, 0x00


	//----- nvinfo : EIATTR_KPARAM_INFO
	.align		4
.L_27:
        /*0018*/ 	.byte	0x04, 0x17
        /*001a*/ 	.short	(.L_29 - .L_28)
.L_28:
        /*001c*/ 	.word	0x00000000
        /*0020*/ 	.short	0x0003
        /*0022*/ 	.short	0x0018
        /*0024*/ 	.byte	0x00, 0xf0, 0x11, 0x00


	//----- nvinfo : EIATTR_KPARAM_INFO
	.align		4
.L_29:
        /*0028*/ 	.byte	0x04, 0x17
        /*002a*/ 	.short	(.L_31 - .L_30)
.L_30:
        /*002c*/ 	.word	0x00000000
        /*0030*/ 	.short	0x0002
        /*0032*/ 	.short	0x0010
        /*0034*/ 	.byte	0x00, 0xf5, 0x21, 0x00


	//----- nvinfo : EIATTR_KPARAM_INFO
	.align		4
.L_31:
        /*0038*/ 	.byte	0x04, 0x17
        /*003a*/ 	.short	(.L_33 - .L_32)
.L_32:
        /*003c*/ 	.word	0x00000000
        /*0040*/ 	.short	0x0001
        /*0042*/ 	.short	0x0008
        /*0044*/ 	.byte	0x00, 0xf5, 0x21, 0x00


	//----- nvinfo : EIATTR_KPARAM_INFO
	.align		4
.L_33:
        /*0048*/ 	.byte	0x04, 0x17
        /*004a*/ 	.short	(.L_35 - .L_34)
.L_34:
        /*004c*/ 	.word	0x00000000
        /*0050*/ 	.short	0x0000
        /*0052*/ 	.short	0x0000
        /*0054*/ 	.byte	0x00, 0xf5, 0x21, 0x00


	//----- nvinfo : EIATTR_SPARSE_MMA_MASK
	.align		4
.L_35:
        /*0058*/ 	.byte	0x03, 0x50
        /*005a*/ 	.short	0x0000


	//----- nvinfo : EIATTR_MAXREG_COUNT
	.align		4
        /*005c*/ 	.byte	0x03, 0x1b
        /*005e*/ 	.short	0x00ff


	//----- nvinfo : EIATTR_MERCURY_ISA_VERSION
	.align		4
        /*0060*/ 	.byte	0x03, 0x5f
        /*0062*/ 	.short	0x0101


	//----- nvinfo : EIATTR_VRC_CTA_INIT_COUNT
	.align		4
        /*0064*/ 	.byte	0x02, 0x4a
	.zero		1
	.zero		1


	//----- nvinfo : EIATTR_EXIT_INSTR_OFFSETS
	.align		4
        /*0068*/ 	.byte	0x04, 0x1c
        /*006a*/ 	.short	(.L_37 - .L_36)


	//   ....[0]....
.L_36:
        /*006c*/ 	.word	0x000000c0


	//   ....[1]....
        /*0070*/ 	.word	0x000008a0


	//----- nvinfo : EIATTR_CBANK_PARAM_SIZE
	.align		4
.L_37:
        /*0074*/ 	.byte	0x03, 0x19
        /*0076*/ 	.short	0x0020


	//----- nvinfo : EIATTR_PARAM_CBANK
	.align		4
        /*0078*/ 	.byte	0x04, 0x0a
        /*007a*/ 	.short	(.L_39 - .L_38)
	.align		4
.L_38:
        /*007c*/ 	.word	index@(.nv.constant0._Z17weightedSumKernelPKfS0_Pfii)
        /*0080*/ 	.short	0x0380
        /*0082*/ 	.short	0x0020


	//----- nvinfo : EIATTR_SW_WAR
	.align		4
.L_39:
        /*0084*/ 	.byte	0x04, 0x36
        /*0086*/ 	.short	(.L_41 - .L_40)
.L_40:
        /*0088*/ 	.word	0x00000008
.L_41:


//--------------------- .nv.info._Z13softmaxKernelPfi --------------------------
	.section	.nv.info._Z13softmaxKernelPfi,"",@"SHT_CUDA_INFO"
	.sectionflags	@""
	.align	4


	//----- nvinfo : EIATTR_CUDA_API_VERSION
	.align		4
        /*0000*/ 	.byte	0x04, 0x37
        /*0002*/ 	.short	(.L_43 - .L_42)
.L_42:
        /*0004*/ 	.word	0x00000082


	//----- nvinfo : EIATTR_KPARAM_INFO
	.align		4
.L_43:
        /*0008*/ 	.byte	0x04, 0x17
        /*000a*/ 	.short	(.L_45 - .L_44)
.L_44:
        /*000c*/ 	.word	0x00000000
        /*0010*/ 	.short	0x0001
        /*0012*/ 	.short	0x0008
        /*0014*/ 	.byte	0x00, 0xf0, 0x11, 0x00


	//----- nvinfo : EIATTR_KPARAM_INFO
	.align		4
.L_45:
        /*0018*/ 	.byte	0x04, 0x17
        /*001a*/ 	.short	(.L_47 - .L_46)
.L_46:
        /*001c*/ 	.word	0x00000000
        /*0020*/ 	.short	0x0000
        /*0022*/ 	.short	0x0000
        /*0024*/ 	.byte	0x00, 0xf5, 0x21, 0x00


	//----- nvinfo : EIATTR_SPARSE_MMA_MASK
	.align		4
.L_47:
        /*0028*/ 	.byte	0x03, 0x50
        /*002a*/ 	.short	0x0000


	//----- nvinfo : EIATTR_MAXREG_COUNT
	.align		4
        /*002c*/ 	.byte	0x03, 0x1b
        /*002e*/ 	.short	0x00ff


	//----- nvinfo : EIATTR_MERCURY_ISA_VERSION
	.align		4
        /*0030*/ 	.byte	0x03, 0x5f
        /*0032*/ 	.short	0x0101


	//----- nvinfo : EIATTR_VRC_CTA_INIT_COUNT
	.align		4
        /*0034*/ 	.byte	0x02, 0x4a
	.zero		1
	.zero		1


	//----- nvinfo : EIATTR_EXIT_INSTR_OFFSETS
	.align		4
        /*0038*/ 	.byte	0x04, 0x1c
        /*003a*/ 	.short	(.L_49 - .L_48)


	//   ....[0]....
.L_48:
        /*003c*/ 	.word	0x00000070


	//   ....[1]....
        /*0040*/ 	.word	0x00001570


	//   ....[2]....
        /*0044*/ 	.word	0x00002620


	//   ....[3]....
        /*0048*/ 	.word	0x00002e80


	//   ....[4]....
        /*004c*/ 	.word	0x00003300


	//   ....[5]....
        /*0050*/ 	.word	0x00003480


	//----- nvinfo : EIATTR_CRS_STACK_SIZE
	.align		4
.L_49:
        /*0054*/ 	.byte	0x04, 0x1e
        /*0056*/ 	.short	(.L_51 - .L_50)
.L_50:
        /*0058*/ 	.word	0x00000000


	//----- nvinfo : EIATTR_CBANK_PARAM_SIZE
	.align		4
.L_51:
        /*005c*/ 	.byte	0x03, 0x19
        /*005e*/ 	.short	0x000c


	//----- nvinfo : EIATTR_PARAM_CBANK
	.align		4
        /*0060*/ 	.byte	0x04, 0x0a
        /*0062*/ 	.short	(.L_53 - .L_52)
	.align		4
.L_52:
        /*0064*/ 	.word	index@(.nv.constant0._Z13softmaxKernelPfi)
        /*0068*/ 	.short	0x0380
        /*006a*/ 	.short	0x000c


	//----- nvinfo : EIATTR_SW_WAR
	.align		4
.L_53:
        /*006c*/ 	.byte	0x04, 0x36
        /*006e*/ 	.short	(.L_55 - .L_54)
.L_54:
        /*0070*/ 	.word	0x00000008
.L_55:


//--------------------- .nv.info._Z21attentionScoresKernelPKfS0_Pfii --------------------------
	.section	.nv.info._Z21attentionScoresKernelPKfS0_Pfii,"",@"SHT_CUDA_INFO"
	.sectionflags	@""
	.align	4


	//----- nvinfo : EIATTR_CUDA_API_VERSION
	.align		4
        /*0000*/ 	.byte	0x04, 0x37
        /*0002*/ 	.short	(.L_57 - .L_56)
.L_56:
        /*0004*/ 	.word	0x00000082


	//----- nvinfo : EIATTR_KPARAM_INFO
	.align		4
.L_57:
        /*0008*/ 	.byte	0x04, 0x17
        /*000a*/ 	.short	(.L_59 - .L_58)
.L_58:
        /*000c*/ 	.word	0x00000000
        /*0010*/ 	.short	0x0004
        /*0012*/ 	.short	0x001c
        /*0014*/ 	.byte	0x00, 0xf0, 0x11, 0x00


	//----- nvinfo : EIATTR_KPARAM_INFO
	.align		4
.L_59:
        /*0018*/ 	.byte	0x04, 0x17
        /*001a*/ 	.short	(.L_61 - .L_60)
.L_60:
        /*001c*/ 	.word	0x00000000
        /*0020*/ 	.short	0x0003
        /*0022*/ 	.short	0x0018
        /*0024*/ 	.byte	0x00, 0xf0, 0x11, 0x00


	//----- nvinfo : EIATTR_KPARAM_INFO
	.align		4
.L_61:
        /*0028*/ 	.byte	0x04, 0x17
        /*002a*/ 	.short	(.L_63 - .L_62)
.L_62:
        /*002c*/ 	.word	0x00000000
        /*0030*/ 	.short	0x0002
        /*0032*/ 	.short	0x0010
        /*0034*/ 	.byte	0x00, 0xf5, 0x21, 0x00


	//----- nvinfo : EIATTR_KPARAM_INFO
	.align		4
.L_63:
        /*0038*/ 	.byte	0x04, 0x17
        /*003a*/ 	.short	(.L_65 - .L_64)
.L_64:
        /*003c*/ 	.word	0x00000000
        /*0040*/ 	.short	0x0001
        /*0042*/ 	.short	0x0008
        /*0044*/ 	.byte	0x00, 0xf5, 0x21, 0x00


	//----- nvinfo : EIATTR_KPARAM_INFO
	.align		4
.L_65:
        /*0048*/ 	.byte	0x04, 0x17
        /*004a*/ 	.short	(.L_67 - .L_66)
.L_66:
        /*004c*/ 	.word	0x00000000
        /*0050*/ 	.short	0x0000
        /*0052*/ 	.short	0x0000
        /*0054*/ 	.byte	0x00, 0xf5, 0x21, 0x00


	//----- nvinfo : EIATTR_SPARSE_MMA_MASK
	.align		4
.L_67:
        /*0058*/ 	.byte	0x03, 0x50
        /*005a*/ 	.short	0x0000


	//----- nvinfo : EIATTR_MAXREG_COUNT
	.align		4
        /*005c*/ 	.byte	0x03, 0x1b
        /*005e*/ 	.short	0x00ff


	//----- nvinfo : EIATTR_MERCURY_ISA_VERSION
	.align		4
        /*0060*/ 	.byte	0x03, 0x5f
        /*0062*/ 	.short	0x0101


	//----- nvinfo : EIATTR_VRC_CTA_INIT_COUNT
	.align		4
        /*0064*/ 	.byte	0x02, 0x4a
	.zero		1
	.zero		1


	//----- nvinfo : EIATTR_EXIT_INSTR_OFFSETS
	.align		4
        /*0068*/ 	.byte	0x04, 0x1c
        /*006a*/ 	.short	(.L_69 - .L_68)


	//   ....[0]....
.L_68:
        /*006c*/ 	.word	0x000000c0


	//   ....[1]....
        /*0070*/ 	.word	0x00000d80


	//----- nvinfo : EIATTR_CRS_STACK_SIZE
	.align		4
.L_69:
        /*0074*/ 	.byte	0x04, 0x1e
        /*0076*/ 	.short	(.L_71 - .L_70)
.L_70:
        /*0078*/ 	.word	0x00000000


	//----- nvinfo : EIATTR_CBANK_PARAM_SIZE
	.align		4
.L_71:
        /*007c*/ 	.byte	0x03, 0x19
        /*007e*/ 	.short	0x0020


	//----- nvinfo : EIATTR_PARAM_CBANK
	.align		4
        /*0080*/ 	.byte	0x04, 0x0a
        /*0082*/ 	.short	(.L_73 - .L_72)
	.align		4
.L_72:
        /*0084*/ 	.word	index@(.nv.constant0._Z21attentionScoresKernelPKfS0_Pfii)
        /*0088*/ 	.short	0x0380
        /*008a*/ 	.short	0x0020


	//----- nvinfo : EIATTR_SW_WAR
	.align		4
.L_73:
        /*008c*/ 	.byte	0x04, 0x36
        /*008e*/ 	.short	(.L_75 - .L_74)
.L_74:
        /*0090*/ 	.word	0x00000008
.L_75:


//--------------------- .nv.callgraph             --------------------------
	.section	.nv.callgraph,"",@"SHT_CUDA_CALLGRAPH"
	.align	4
	.sectionentsize	8
	.align		4
        /*0000*/ 	.word	0x00000000
	.align		4
        /*0004*/ 	.word	0xffffffff
	.align		4
        /*0008*/ 	.word	0x00000000
	.align		4
        /*000c*/ 	.word	0xfffffffe
	.align		4
        /*0010*/ 	.word	0x00000000
	.align		4
        /*0014*/ 	.word	0xfffffffd
	.align		4
        /*0018*/ 	.word	0x00000000
	.align		4
        /*001c*/ 	.word	0xfffffffc


//--------------------- .text._Z17weightedSumKernelPKfS0_Pfii --------------------------
	.section	.text._Z17weightedSumKernelPKfS0_Pfii,"ax",@progbits
	.align	128
        .global         _Z17weightedSumKernelPKfS0_Pfii
        .type           _Z17weightedSumKernelPKfS0_Pfii,@function
        .size           _Z17weightedSumKernelPKfS0_Pfii,(.L_x_117 - _Z17weightedSumKernelPKfS0_Pfii)
        .other          _Z17weightedSumKernelPKfS0_Pfii,@"STO_CUDA_ENTRY STV_DEFAULT"
_Z17weightedSumKernelPKfS0_Pfii:
.text._Z17weightedSumKernelPKfS0_Pfii:
[----:B------:R-:W-:Y:S01]  /*0000*/  LDC R1, c[0x0][0x37c] ;  /* 0x0000df00ff017b82 */ /* 0x000fe20000000800 */
[----:B------:R-:W0:Y:S07]  /*0010*/  S2R R5, SR_TID.X ;  /* 0x0000000000057919 */ /* 0x000e2e0000002100 */
[----:B------:R-:W1:Y:S01]  /*0020*/  LDC R19, c[0x0][0x364] ;  /* 0x0000d900ff137b82 */ /* 0x000e620000000800 */
[----:B------:R-:W1:Y:S07]  /*0030*/  S2R R4, SR_TID.Y ;  /* 0x0000000000047919 */ /* 0x000e6e0000002200 */
[----:B------:R-:W0:Y:S08]  /*0040*/  S2UR UR5, SR_CTAID.X ;  /* 0x00000000000579c3 */ /* 0x000e300000002500 */
[----:B------:R-:W0:Y:S08]  /*0050*/  LDC R0, c[0x0][0x360] ;  /* 0x0000d800ff007b82 */ /* 0x000e300000000800 */
[----:B------:R-:W1:Y:S08]  /*0060*/  S2UR UR4, SR_CTAID.Y ;  /* 0x00000000000479c3 */ /* 0x000e700000002600 */
[----:B------:R-:W2:Y:S01]  /*0070*/  LDC.64 R2, c[0x0][0x398] ;  /* 0x0000e600ff027b82 */ /* 0x000ea20000000a00 */
[----:B0-----:R-:W-:-:S02]  /*0080*/  IMAD R0, R0, UR5, R5 ;  /* 0x0000000500007c24 */ /* 0x001fc4000f8e0205 */
[----:B-1----:R-:W-:-:S03]  /*0090*/  IMAD R19, R19, UR4, R4 ;  /* 0x0000000413137c24 */ /* 0x002fc6000f8e0204 */
[----:B--2---:R-:W-:-:S04]  /*00a0*/  ISETP.GE.AND P0, PT, R0, R3, PT ;  /* 0x000000030000720c */ /* 0x004fc80003f06270 */
[----:B------:R-:W-:-:S13]  /*00b0*/  ISETP.GE.OR P0, PT, R19, R2, P0 ;  /* 0x000000021300720c */ /* 0x000fda0000706670 */
[----:B------:R-:W-:Y:S05]  /*00c0*/  @P0 EXIT ;  /* 0x000000000000094d */ /* 0x000fea0003800000 */
[C---:B------:R-:W-:Y:S01]  /*00d0*/  ISETP.GE.U32.AND P1, PT, R2.reuse, 0x8, PT ;  /* 0x000000080200780c */ /* 0x040fe20003f26070 */
[----:B------:R-:W0:Y:S01]  /*00e0*/  LDCU.64 UR4, c[0x0][0x358] ;  /* 0x00006b00ff0477ac */ /* 0x000e220008000a00 */
[----:B------:R-:W-:Y:S01]  /*00f0*/  LOP3.LUT R27, R2, 0x7, RZ, 0xc0, !PT ;  /* 0x00000007021b7812 */ /* 0x000fe200078ec0ff */
[----:B------:R-:W-:Y:S02]  /*0100*/  HFMA2 R24, -RZ, RZ, 0, 0 ;  /* 0x00000000ff187431 */ /* 0x000fe400000001ff */
[----:B------:R-:W-:Y:S01]  /*0110*/  IMAD R18, R19, R2, RZ ;  /* 0x0000000213127224 */ /* 0x000fe200078e02ff */
[----:B------:R-:W-:Y:S02]  /*0120*/  MOV R21, RZ ;  /* 0x000000ff00157202 */ /* 0x000fe40000000f00 */
[----:B------:R-:W-:-:S05]  /*0130*/  ISETP.NE.AND P0, PT, R27, RZ, PT ;  /* 0x000000ff1b00720c */ /* 0x000fca0003f05270 */
[----:B------:R-:W-:Y:S08]  /*0140*/  @!P1 BRA `(.L_x_0) ;  /* 0x0000000000c49947 */ /* 0x000ff00003800000 */
[----:B------:R-:W1:Y:S01]  /*0150*/  LDC.64 R4, c[0x0][0x380] ;  /* 0x0000e000ff047b82 */ /* 0x000e620000000a00 */
[----:B------:R-:W-:Y:S02]  /*0160*/  LOP3.LUT R21, R2, 0x7ffffff8, RZ, 0xc0, !PT ;  /* 0x7ffffff802157812 */ /* 0x000fe400078ec0ff */
[----:B------:R-:W-:Y:S02]  /*0170*/  MOV R24, RZ ;  /* 0x000000ff00187202 */ /* 0x000fe40000000f00 */
[----:B------:R-:W-:Y:S02]  /*0180*/  MOV R20, R0 ;  /* 0x0000000000147202 */ /* 0x000fe40000000f00 */
[----:B------:R-:W-:Y:S01]  /*0190*/  IADD3 R22, PT, PT, -R21, RZ, RZ ;  /* 0x000000ff15167210 */ /* 0x000fe20007ffe1ff */
[----:B-1----:R-:W-:-:S03]  /*01a0*/  IMAD.WIDE.U32 R4, R18, 0x4, R4 ;  /* 0x0000000412047825 */ /* 0x002fc600078e0004 */
[----:B------:R-:W-:-:S04]  /*01b0*/  IADD3 R6, P1, PT, R4, 0x10, RZ ;  /* 0x0000001004067810 */ /* 0x000fc80007f3e0ff */
[----:B------:R-:W-:-:S09]  /*01c0*/  IADD3.X R7, PT, PT, RZ, R5, RZ, P1, !PT ;  /* 0x00000005ff077210 */ /* 0x000fd20000ffe4ff */
.L_x_1:
[----:B------:R-:W1:Y:S01]  /*01d0*/  LDC.64 R16, c[0x0][0x388] ;  /* 0x0000e200ff107b82 */ /* 0x000e620000000a00 */
[----:B------:R-:W-:Y:S02]  /*01e0*/  MOV R4, R6 ;  /* 0x0000000600047202 */ /* 0x000fe40000000f00 */
[----:B------:R-:W-:-:S05]  /*01f0*/  MOV R5, R7 ;  /* 0x0000000700057202 */ /* 0x000fca0000000f00 */
[----:B0-----:R-:W2:Y:S04]  /*0200*/  LDG.E R25, desc[UR4][R4.64+-0x10] ;  /* 0xfffff00404197981 */ /* 0x001ea8000c1e1900 */
[----:B------:R-:W3:Y:S04]  /*0210*/  LDG.E R23, desc[UR4][R4.64+-0xc] ;  /* 0xfffff40404177981 */ /* 0x000ee8000c1e1900 */
[----:B------:R-:W4:Y:S04]  /*0220*/  LDG.E R29, desc[UR4][R4.64+-0x8] ;  /* 0xfffff804041d7981 */ /* 0x000f28000c1e1900 */
[----:B------:R-:W5:Y:S01]  /*0230*/  LDG.E R28, desc[UR4][R4.64+-0x4] ;  /* 0xfffffc04041c7981 */ /* 0x000f62000c1e1900 */
[----:B-1----:R-:W-:-:S05]  /*0240*/  IMAD.WIDE R16, R20, 0x4, R16 ;  /* 0x0000000414107825 */ /* 0x002fca00078e0210 */
[----:B------:R0:W2:Y:S01]  /*0250*/  LDG.E R26, desc[UR4][R16.64] ;  /* 0x00000004101a7981 */ /* 0x0000a2000c1e1900 */
[----:B------:R-:W-:-:S04]  /*0260*/  IMAD.WIDE R14, R3, 0x4, R16 ;  /* 0x00000004030e7825 */ /* 0x000fc800078e0210 */
[C---:B------:R-:W-:Y:S02]  /*0270*/  IMAD.WIDE R6, R3.reuse, 0x4, R14 ;  /* 0x0000000403067825 */ /* 0x040fe400078e020e */
[----:B------:R-:W3:Y:S02]  /*0280*/  LDG.E R14, desc[UR4][R14.64] ;  /* 0x000000040e0e7981 */ /* 0x000ee4000c1e1900 */
[C---:B------:R-:W-:Y:S02]  /*0290*/  IMAD.WIDE R10, R3.reuse, 0x4, R6 ;  /* 0x00000004030a7825 */ /* 0x040fe400078e0206 */
[----:B------:R-:W4:Y:S02]  /*02a0*/  LDG.E R6, desc[UR4][R6.64] ;  /* 0x0000000406067981 */ /* 0x000f24000c1e1900 */
[C---:B------:R-:W-:Y:S02]  /*02b0*/  IMAD.WIDE R8, R3.reuse, 0x4, R10 ;  /* 0x0000000403087825 */ /* 0x040fe400078e020a */
[----:B------:R-:W5:Y:S02]  /*02c0*/  LDG.E R10, desc[UR4][R10.64] ;  /* 0x000000040a0a7981 */ /* 0x000f64000c1e1900 */
[----:B------:R-:W-:-:S02]  /*02d0*/  IMAD.WIDE R12, R3, 0x4, R8 ;  /* 0x00000004030c7825 */ /* 0x000fc400078e0208 */
[----:B------:R-:W5:Y:S04]  /*02e0*/  LDG.E R7, desc[UR4][R4.64] ;  /* 0x0000000404077981 */ /* 0x000f68000c1e1900 */
[----:B------:R-:W5:Y:S01]  /*02f0*/  LDG.E R8, desc[UR4][R8.64] ;  /* 0x0000000408087981 */ /* 0x000f62000c1e1900 */
[----:B0-----:R-:W-:-:S03]  /*0300*/  IMAD.WIDE R16, R3, 0x4, R12 ;  /* 0x0000000403107825 */ /* 0x001fc600078e020c */
[----:B------:R-:W5:Y:S04]  /*0310*/  LDG.E R12, desc[UR4][R12.64] ;  /* 0x000000040c0c7981 */ /* 0x000f68000c1e1900 */
[----:B------:R-:W5:Y:S04]  /*0320*/  LDG.E R15, desc[UR4][R16.64] ;  /* 0x00000004100f7981 */ /* 0x000f68000c1e1900 */
[----:B------:R-:W5:Y:S04]  /*0330*/  LDG.E R9, desc[UR4][R4.64+0x4] ;  /* 0x0000040404097981 */ /* 0x000f68000c1e1900 */
[----:B------:R-:W5:Y:S01]  /*0340*/  LDG.E R11, desc[UR4][R4.64+0xc] ;  /* 0x00000c04040b7981 */ /* 0x000f62000c1e1900 */
[----:B--2---:R-:W-:Y:S01]  /*0350*/  FFMA R26, R25, R26, R24 ;  /* 0x0000001a191a7223 */ /* 0x004fe20000000018 */
[----:B------:R-:W-:-:S02]  /*0360*/  IMAD.WIDE R24, R3, 0x4, R16 ;  /* 0x0000000403187825 */ /* 0x000fc400078e0210 */
[----:B------:R-:W2:Y:S04]  /*0370*/  LDG.E R16, desc[UR4][R4.64+0x8] ;  /* 0x0000080404107981 */ /* 0x000ea8000c1e1900 */
[----:B------:R-:W2:Y:S01]  /*0380*/  LDG.E R24, desc[UR4][R24.64] ;  /* 0x0000000418187981 */ /* 0x000ea2000c1e1900 */
[----:B---3--:R-:W-:Y:S01]  /*0390*/  FFMA R14, R23, R14, R26 ;  /* 0x0000000e170e7223 */ /* 0x008fe2000000001a */
[----:B------:R-:W-:-:S03]  /*03a0*/  IADD3 R22, PT, PT, R22, 0x8, RZ ;  /* 0x0000000816167810 */ /* 0x000fc60007ffe0ff */
[----:B----4-:R-:W-:Y:S01]  /*03b0*/  FFMA R29, R29, R6, R14 ;  /* 0x000000061d1d7223 */ /* 0x010fe2000000000e */
[----:B------:R-:W-:-:S03]  /*03c0*/  ISETP.NE.AND P1, PT, R22, RZ, PT ;  /* 0x000000ff1600720c */ /* 0x000fc60003f25270 */
[----:B-----5:R-:W-:Y:S01]  /*03d0*/  FFMA R10, R28, R10, R29 ;  /* 0x0000000a1c0a7223 */ /* 0x020fe2000000001d */
[----:B------:R-:W-:-:S03]  /*03e0*/  IADD3 R6, P2, PT, R4, 0x20, RZ ;  /* 0x0000002004067810 */ /* 0x000fc60007f5e0ff */
[----:B------:R-:W-:Y:S01]  /*03f0*/  FFMA R8, R7, R8, R10 ;  /* 0x0000000807087223 */ /* 0x000fe2000000000a */
[----:B------:R-:W-:Y:S02]  /*0400*/  IADD3.X R7, PT, PT, RZ, R5, RZ, P2, !PT ;  /* 0x00000005ff077210 */ /* 0x000fe400017fe4ff */
[----:B------:R-:W-:Y:S01]  /*0410*/  LEA R20, R3, R20, 0x3 ;  /* 0x0000001403147211 */ /* 0x000fe200078e18ff */
[----:B------:R-:W-:-:S04]  /*0420*/  FFMA R9, R9, R12, R8 ;  /* 0x0000000c09097223 */ /* 0x000fc80000000008 */
[----:B--2---:R-:W-:-:S04]  /*0430*/  FFMA R16, R16, R15, R9 ;  /* 0x0000000f10107223 */ /* 0x004fc80000000009 */
[----:B------:R-:W-:Y:S01]  /*0440*/  FFMA R24, R11, R24, R16 ;  /* 0x000000180b187223 */ /* 0x000fe20000000010 */
[----:B------:R-:W-:Y:S06]  /*0450*/  @P1 BRA `(.L_x_1) ;  /* 0xfffffffc005c1947 */ /* 0x000fec000383ffff */
.L_x_0:
[----:B------:R-:W-:Y:S05]  /*0460*/  @!P0 BRA `(.L_x_2) ;  /* 0x0000000000fc8947 */ /* 0x000fea0003800000 */
[----:B------:R-:W-:Y:S02]  /*0470*/  ISETP.GE.U32.AND P1, PT, R27, 0x4, PT ;  /* 0x000000041b00780c */ /* 0x000fe40003f26070 */
[----:B------:R-:W-:-:S04]  /*0480*/  LOP3.LUT R16, R2, 0x3, RZ, 0xc0, !PT ;  /* 0x0000000302107812 */ /* 0x000fc800078ec0ff */
[----:B------:R-:W-:-:S07]  /*0490*/  ISETP.NE.AND P0, PT, R16, RZ, PT ;  /* 0x000000ff1000720c */ /* 0x000fce0003f05270 */
[----:B------:R-:W-:Y:S06]  /*04a0*/  @!P1 BRA `(.L_x_3) ;  /* 0x00000000006c9947 */ /* 0x000fec0003800000 */
[----:B------:R-:W1:Y:S01]  /*04b0*/  LDC.64 R10, c[0x0][0x388] ;  /* 0x0000e200ff0a7b82 */ /* 0x000e620000000a00 */
[----:B------:R-:W2:Y:S01]  /*04c0*/  LDCU.64 UR6, c[0x0][0x380] ;  /* 0x00007000ff0677ac */ /* 0x000ea20008000a00 */
[----:B------:R-:W-:Y:S01]  /*04d0*/  IMAD R7, R21, R3, R0 ;  /* 0x0000000315077224 */ /* 0x000fe200078e0200 */
[CC--:B------:R-:W-:Y:S02]  /*04e0*/  IADD3 R5, PT, PT, R18.reuse, R21.reuse, RZ ;  /* 0x0000001512057210 */ /* 0x0c0fe40007ffe0ff */
[----:B------:R-:W-:-:S03]  /*04f0*/  IADD3 R6, P1, PT, R18, R21, RZ ;  /* 0x0000001512067210 */ /* 0x000fc60007f3e0ff */
[----:B------:R-:W3:Y:S01]  /*0500*/  LDC.64 R14, c[0x0][0x380] ;  /* 0x0000e000ff0e7b82 */ /* 0x000ee20000000a00 */
[----:B-1----:R-:W-:-:S04]  /*0510*/  IMAD.WIDE R10, R7, 0x4, R10 ;  /* 0x00000004070a7825 */ /* 0x002fc800078e020a */
[----:B------:R-:W-:Y:S02]  /*0520*/  IMAD.WIDE R12, R3, 0x4, R10 ;  /* 0x00000004030c7825 */ /* 0x000fe400078e020a */
[----:B0-----:R-:W4:Y:S02]  /*0530*/  LDG.E R10, desc[UR4][R10.64] ;  /* 0x000000040a0a7981 */ /* 0x001f24000c1e1900 */
[----:B---3--:R-:W-:Y:S01]  /*0540*/  IMAD.WIDE.U32 R14, R5, 0x4, R14 ;  /* 0x00000004050e7825 */ /* 0x008fe200078e000e */
[----:B------:R-:W-:Y:S02]  /*0550*/  IADD3.X R5, PT, PT, RZ, RZ, RZ, P1, !PT ;  /* 0x000000ffff057210 */ /* 0x000fe40000ffe4ff */
[----:B--2---:R-:W-:-:S03]  /*0560*/  LEA R4, P1, R6, UR6, 0x2 ;  /* 0x0000000606047c11 */ /* 0x004fc6000f8210ff */
[----:B------:R-:W4:Y:S01]  /*0570*/  LDG.E R15, desc[UR4][R14.64] ;  /* 0x000000040e0f7981 */ /* 0x000f22000c1e1900 */
[----:B------:R-:W-:Y:S01]  /*0580*/  LEA.HI.X R5, R6, UR7, R5, 0x2, P1 ;  /* 0x0000000706057c11 */ /* 0x000fe200088f1405 */
[C---:B------:R-:W-:Y:S02]  /*0590*/  IMAD.WIDE R6, R3.reuse, 0x4, R12 ;  /* 0x0000000403067825 */ /* 0x040fe400078e020c */
[----:B------:R-:W2:Y:S04]  /*05a0*/  LDG.E R12, desc[UR4][R12.64] ;  /* 0x000000040c0c7981 */ /* 0x000ea8000c1e1900 */
[----:B------:R-:W2:Y:S01]  /*05b0*/  LDG.E R17, desc[UR4][R4.64+0x4] ;  /* 0x0000040404117981 */ /* 0x000ea2000c1e1900 */
[----:B------:R-:W-:-:S03]  /*05c0*/  IMAD.WIDE R8, R3, 0x4, R6 ;  /* 0x0000000403087825 */ /* 0x000fc600078e0206 */
[----:B------:R-:W3:Y:S04]  /*05d0*/  LDG.E R22, desc[UR4][R6.64] ;  /* 0x0000000406167981 */ /* 0x000ee8000c1e1900 */
[----:B------:R-:W3:Y:S04]  /*05e0*/  LDG.E R20, desc[UR4][R4.64+0x8] ;  /* 0x0000080404147981 */ /* 0x000ee8000c1e1900 */
[----:B------:R-:W5:Y:S04]  /*05f0*/  LDG.E R26, desc[UR4][R4.64+0xc] ;  /* 0x00000c04041a7981 */ /* 0x000f68000c1e1900 */
[----:B------:R-:W5:Y:S01]  /*0600*/  LDG.E R8, desc[UR4][R8.64] ;  /* 0x0000000408087981 */ /* 0x000f62000c1e1900 */
[----:B------:R-:W-:Y:S01]  /*0610*/  IADD3 R21, PT, PT, R21, 0x4, RZ ;  /* 0x0000000415157810 */ /* 0x000fe20007ffe0ff */
[----:B----4-:R-:W-:-:S04]  /*0620*/  FFMA R24, R15, R10, R24 ;  /* 0x0000000a0f187223 */ /* 0x010fc80000000018 */
[----:B--2---:R-:W-:-:S04]  /*0630*/  FFMA R17, R17, R12, R24 ;  /* 0x0000000c11117223 */ /* 0x004fc80000000018 */
[----:B---3--:R-:W-:-:S04]  /*0640*/  FFMA R17, R20, R22, R17 ;  /* 0x0000001614117223 */ /* 0x008fc80000000011 */
[----:B-----5:R-:W-:-:S07]  /*0650*/  FFMA R24, R26, R8, R17 ;  /* 0x000000081a187223 */ /* 0x020fce0000000011 */
.L_x_3:
[----:B------:R-:W-:Y:S05]  /*0660*/  @!P0 BRA `(.L_x_2) ;  /* 0x00000000007c8947 */ /* 0x000fea0003800000 */
[----:B------:R-:W-:Y:S01]  /*0670*/  ISETP.NE.AND P1, PT, R16, 0x1, PT ;  /* 0x000000011000780c */ /* 0x000fe20003f25270 */
[----:B------:R-:W1:Y:S01]  /*0680*/  LDC.64 R12, c[0x0][0x380] ;  /* 0x0000e000ff0c7b82 */ /* 0x000e620000000a00 */
[----:B------:R-:W-:-:S04]  /*0690*/  LOP3.LUT R2, R2, 0x1, RZ, 0xc0, !PT ;  /* 0x0000000102027812 */ /* 0x000fc800078ec0ff */
[----:B------:R-:W-:-:S03]  /*06a0*/  ISETP.NE.U32.AND P0, PT, R2, 0x1, PT ;  /* 0x000000010200780c */ /* 0x000fc60003f05070 */
[----:B------:R-:W2:Y:S04]  /*06b0*/  LDC.64 R10, c[0x0][0x388] ;  /* 0x0000e200ff0a7b82 */ /* 0x000ea80000000a00 */
[CC--:B------:R-:W-:Y:S02]  /*06c0*/  @P1 IADD3 R15, PT, PT, R18.reuse, R21.reuse, RZ ;  /* 0x00000015120f1210 */ /* 0x0c0fe40007ffe0ff */
[----:B------:R-:W-:Y:S02]  /*06d0*/  @P1 IADD3 R2, P2, PT, R18, R21, RZ ;  /* 0x0000001512021210 */ /* 0x000fe40007f5e0ff */
[----:B------:R-:W3:Y:S02]  /*06e0*/  @P1 LDC.64 R8, c[0x0][0x380] ;  /* 0x0000e000ff081b82 */ /* 0x000ee40000000a00 */
[----:B------:R-:W-:-:S06]  /*06f0*/  @P1 IADD3.X R14, PT, PT, RZ, RZ, RZ, P2, !PT ;  /* 0x000000ffff0e1210 */ /* 0x000fcc00017fe4ff */
[----:B------:R-:W4:Y:S01]  /*0700*/  LDC.64 R6, c[0x0][0x380] ;  /* 0x0000e000ff067b82 */ /* 0x000f220000000a00 */
[----:B-1----:R-:W-:-:S04]  /*0710*/  @P1 IMAD.WIDE.U32 R12, R15, 0x4, R12 ;  /* 0x000000040f0c1825 */ /* 0x002fc800078e000c */
[C---:B------:R-:W-:Y:S01]  /*0720*/  @P1 IMAD R15, R21.reuse, R3, R0 ;  /* 0x00000003150f1224 */ /* 0x040fe200078e0200 */
[----:B------:R-:W-:Y:S01]  /*0730*/  @P1 IADD3 R21, PT, PT, R21, 0x2, RZ ;  /* 0x0000000215151810 */ /* 0x000fe20007ffe0ff */
[----:B0-----:R-:W5:Y:S01]  /*0740*/  @P1 LDG.E R13, desc[UR4][R12.64] ;  /* 0x000000040c0d1981 */ /* 0x001f62000c1e1900 */
[----:B------:R-:W0:Y:S01]  /*0750*/  LDC.64 R4, c[0x0][0x388] ;  /* 0x0000e200ff047b82 */ /* 0x000e220000000a00 */
[----:B--2---:R-:W-:Y:S01]  /*0760*/  @P1 IMAD.WIDE R10, R15, 0x4, R10 ;  /* 0x000000040f0a1825 */ /* 0x004fe200078e020a */
[----:B------:R-:W-:Y:S02]  /*0770*/  @!P0 IADD3 R17, PT, PT, R18, R21, RZ ;  /* 0x0000001512118210 */ /* 0x000fe40007ffe0ff */
[----:B---3--:R-:W-:Y:S01]  /*0780*/  @P1 LEA R8, P2, R2, R8, 0x2 ;  /* 0x0000000802081211 */ /* 0x008fe200078410ff */
[----:B------:R-:W-:-:S03]  /*0790*/  @!P0 IMAD R21, R21, R3, R0 ;  /* 0x0000000315158224 */ /* 0x000fc600078e0200 */
[----:B------:R-:W-:Y:S01]  /*07a0*/  @P1 LEA.HI.X R9, R2, R9, R14, 0x2, P2 ;  /* 0x0000000902091211 */ /* 0x000fe200010f140e */
[----:B------:R-:W-:Y:S01]  /*07b0*/  @P1 IMAD.WIDE R14, R3, 0x4, R10 ;  /* 0x00000004030e1825 */ /* 0x000fe200078e020a */
[----:B------:R-:W5:Y:S03]  /*07c0*/  @P1 LDG.E R2, desc[UR4][R10.64] ;  /* 0x000000040a021981 */ /* 0x000f66000c1e1900 */
[----:B----4-:R-:W-:Y:S01]  /*07d0*/  @!P0 IMAD.WIDE.U32 R6, R17, 0x4, R6 ;  /* 0x0000000411068825 */ /* 0x010fe200078e0006 */
[----:B------:R-:W2:Y:S04]  /*07e0*/  @P1 LDG.E R9, desc[UR4][R8.64+0x4] ;  /* 0x0000040408091981 */ /* 0x000ea8000c1e1900 */
[----:B------:R-:W2:Y:S01]  /*07f0*/  @P1 LDG.E R14, desc[UR4][R14.64] ;  /* 0x000000040e0e1981 */ /* 0x000ea2000c1e1900 */
[----:B0-----:R-:W-:-:S03]  /*0800*/  @!P0 IMAD.WIDE R4, R21, 0x4, R4 ;  /* 0x0000000415048825 */ /* 0x001fc600078e0204 */
[----:B------:R-:W3:Y:S04]  /*0810*/  @!P0 LDG.E R7, desc[UR4][R6.64] ;  /* 0x0000000406078981 */ /* 0x000ee8000c1e1900 */
[----:B------:R-:W3:Y:S01]  /*0820*/  @!P0 LDG.E R4, desc[UR4][R4.64] ;  /* 0x0000000404048981 */ /* 0x000ee2000c1e1900 */
[----:B-----5:R-:W-:-:S04]  /*0830*/  @P1 FFMA R2, R13, R2, R24 ;  /* 0x000000020d021223 */ /* 0x020fc80000000018 */
[----:B--2---:R-:W-:-:S04]  /*0840*/  @P1 FFMA R24, R9, R14, R2 ;  /* 0x0000000e09181223 */ /* 0x004fc80000000002 */
[----:B---3--:R-:W-:-:S07]  /*0850*/  @!P0 FFMA R24, R7, R4, R24 ;  /* 0x0000000407188223 */ /* 0x008fce0000000018 */
.L_x_2:
[----:B------:R-:W1:Y:S01]  /*0860*/  LDC.64 R4, c[0x0][0x390] ;  /* 0x0000e400ff047b82 */ /* 0x000e620000000a00 */
[----:B------:R-:W-:-:S04]  /*0870*/  IMAD R3, R19, R3, R0 ;  /* 0x0000000313037224 */ /* 0x000fc800078e0200 */
[----:B-1----:R-:W-:-:S05]  /*0880*/  IMAD.WIDE R2, R3, 0x4, R4 ;  /* 0x0000000403027825 */ /* 0x002fca00078e0204 */
[----:B0-----:R-:W-:Y:S01]  /*0890*/  STG.E desc[UR4][R2.64], R24 ;  /* 0x0000001802007986 */ /* 0x001fe2000c101904 */
[----:B------:R-:W-:Y:S05]  /*08a0*/  EXIT ;  /* 0x000000000000794d */ /* 0x000fea0003800000 */
.L_x_4:
[----:B------:R-:W-:-:S00]  /*08b0*/  BRA `(.L_x_4) ;  /* 0xfffffffc00fc7947 */ /* 0x000fc0000383ffff */
[----:B------:R-:W-:-:S00]  /*08c0*/  NOP ;  /* 0x0000000000007918 */ /* 0x000fc00000000000 */
        /* <DEDUP_REMOVED lines=11> */
.L_x_117:


//--------------------- .text._Z13softmaxKernelPfi --------------------------
	.section	.text._Z13softmaxKernelPfi,"ax",@progbits
	.align	128
        .global         _Z13softmaxKernelPfi
        .type           _Z13softmaxKernelPfi,@function
        .size           _Z13softmaxKernelPfi,(.L_x_114 - _Z13softmaxKernelPfi)
        .other          _Z13softmaxKernelPfi,@"STO_CUDA_ENTRY STV_DEFAULT"
_Z13softmaxKernelPfi:
.text._Z13softmaxKernelPfi:
[----:B------:R-:W-:Y:S01]  /*0000*/  LDC R1, c[0x0][0x37c] ;  /* 0x0000df00ff017b82 */ /* 0x000fe20000000800 */
[----:B------:R-:W0:Y:S07]  /*0010*/  S2R R3, SR_TID.X ;  /* 0x0000000000037919 */ /* 0x000e2e0000002100 */
[----:B------:R-:W0:Y:S01]  /*0020*/  S2UR UR4, SR_CTAID.X ;  /* 0x00000000000479c3 */ /* 0x000e220000002500 */
[----:B------:R-:W1:Y:S07]  /*0030*/  LDCU UR5, c[0x0][0x388] ;  /* 0x00007100ff0577ac */ /* 0x000e6e0008000800 */
[----:B------:R-:W0:Y:S02]  /*0040*/  LDC R2, c[0x0][0x360] ;  /* 0x0000d800ff027b82 */ /* 0x000e240000000800 */
[----:B0-----:R-:W-:-:S05]  /*0050*/  IMAD R2, R2, UR4, R3 ;  /* 0x0000000402027c24 */ /* 0x001fca000f8e0203 */
[----:B-1----:R-:W-:-:S13]  /*0060*/  ISETP.GE.AND P0, PT, R2, UR5, PT ;  /* 0x0000000502007c0c */ /* 0x002fda000bf06270 */
[----:B------:R-:W-:Y:S05]  /*0070*/  @P0 EXIT ;  /* 0x000000000000094d */ /* 0x000fea0003800000 */
[----:B------:R-:W-:Y:S01]  /*0080*/  UISETP.GE.AND UP0, UPT, UR5, 0x1, UPT ;  /* 0x000000010500788c */ /* 0x000fe2000bf06270 */
[----:B------:R-:W-:Y:S01]  /*0090*/  MOV R0, 0xff800000 ;  /* 0xff80000000007802 */ /* 0x000fe20000000f00 */
[----:B------:R-:W0:Y:S07]  /*00a0*/  LDCU.64 UR10, c[0x0][0x358] ;  /* 0x00006b00ff0a77ac */ /* 0x000e2e0008000a00 */
[----:B------:R-:W-:Y:S05]  /*00b0*/  BRA.U !UP0, `(.L_x_5) ;  /* 0x0000000508747547 */ /* 0x000fea000b800000 */
[----:B------:R-:W-:Y:S02]  /*00c0*/  UISETP.GE.U32.AND UP1, UPT, UR5, 0x10, UPT ;  /* 0x000000100500788c */ /* 0x000fe4000bf26070 */
[----:B------:R-:W-:Y:S01]  /*00d0*/  IMAD R3, R2, UR5, RZ ;  /* 0x0000000502037c24 */ /* 0x000fe2000f8e02ff */
[----:B------:R-:W-:Y:S01]  /*00e0*/  ULOP3.LUT UR8, UR5, 0xf, URZ, 0xc0, !UPT ;  /* 0x0000000f05087892 */ /* 0x000fe2000f8ec0ff */
[----:B------:R-:W-:Y:S01]  /*00f0*/  MOV R0, 0xff800000 ;  /* 0xff80000000007802 */ /* 0x000fe20000000f00 */
[----:B------:R-:W-:Y:S02]  /*0100*/  UMOV UR4, URZ ;  /* 0x000000ff00047c82 */ /* 0x000fe40008000000 */
[----:B------:R-:W-:Y:S02]  /*0110*/  UISETP.NE.AND UP0, UPT, UR8, URZ, UPT ;  /* 0x000000ff0800728c */ /* 0x000fe4000bf05270 */
[----:B------:R-:W-:Y:S09]  /*0120*/  BRA.U !UP1, `(.L_x_6) ;  /* 0x0000000109987547 */ /* 0x000ff2000b800000 */
[----:B------:R-:W1:Y:S01]  /*0130*/  LDCU.64 UR6, c[0x0][0x380] ;  /* 0x00007000ff0677ac */ /* 0x000e620008000a00 */
[----:B------:R-:W-:Y:S02]  /*0140*/  MOV R0, 0xff800000 ;  /* 0xff80000000007802 */ /* 0x000fe40000000f00 */
[----:B------:R-:W-:Y:S01]  /*0150*/  MOV R6, R3 ;  /* 0x0000000300067202 */ /* 0x000fe20000000f00 */
[----:B------:R-:W-:-:S04]  /*0160*/  ULOP3.LUT UR4, UR5, 0x7ffffff0, URZ, 0xc0, !UPT ;  /* 0x7ffffff005047892 */ /* 0x000fc8000f8ec0ff */
[----:B------:R-:W-:Y:S02]  /*0170*/  UIADD3 UR9, UPT, UPT, -UR4, URZ, URZ ;  /* 0x000000ff04097290 */ /* 0x000fe4000fffe1ff */
[----:B-1----:R-:W-:-:S04]  /*0180*/  UIADD3 UR5, UP1, UPT, UR6, 0x20, URZ ;  /* 0x0000002006057890 */ /* 0x002fc8000ff3e0ff */
[----:B------:R-:W-:-:S12]  /*0190*/  UIADD3.X UR6, UPT, UPT, URZ, UR7, URZ, UP1, !UPT ;  /* 0x00000007ff067290 */ /* 0x000fd80008ffe4ff */
.L_x_7:
[----:B------:R-:W-:Y:S02]  /*01a0*/  MOV R4, UR5 ;  /* 0x0000000500047c02 */ /* 0x000fe40008000f00 */
[----:B------:R-:W-:-:S03]  /*01b0*/  MOV R5, UR6 ;  /* 0x0000000600057c02 */ /* 0x000fc60008000f00 */
[----:B------:R-:W-:-:S05]  /*01c0*/  IMAD.WIDE R4, R6, 0x4, R4 ;  /* 0x0000000406047825 */ /* 0x000fca00078e0204 */
[----:B0-----:R-:W2:Y:S04]  /*01d0*/  LDG.E R7, desc[UR10][R4.64+-0x20] ;  /* 0xffffe00a04077981 */ /* 0x001ea8000c1e1900 */
[----:B------:R-:W2:Y:S04]  /*01e0*/  LDG.E R8, desc[UR10][R4.64+-0x1c] ;  /* 0xffffe40a04087981 */ /* 0x000ea8000c1e1900 */
[----:B------:R-:W3:Y:S04]  /*01f0*/  LDG.E R10, desc[UR10][R4.64+-0x18] ;  /* 0xffffe80a040a7981 */ /* 0x000ee8000c1e1900 */
[----:B------:R-:W3:Y:S04]  /*0200*/  LDG.E R9, desc[UR10][R4.64+-0x14] ;  /* 0xffffec0a04097981 */ /* 0x000ee8000c1e1900 */
[----:B------:R-:W4:Y:S04]  /*0210*/  LDG.E R12, desc[UR10][R4.64+-0x10] ;  /* 0xfffff00a040c7981 */ /* 0x000f28000c1e1900 */
[----:B------:R-:W4:Y:S04]  /*0220*/  LDG.E R11, desc[UR10][R4.64+-0xc] ;  /* 0xfffff40a040b7981 */ /* 0x000f28000c1e1900 */
[----:B------:R-:W5:Y:S04]  /*0230*/  LDG.E R14, desc[UR10][R4.64+-0x8] ;  /* 0xfffff80a040e7981 */ /* 0x000f68000c1e1900 */
        /* <DEDUP_REMOVED lines=8> */
[----:B------:R-:W5:Y:S01]  /*02c0*/  LDG.E R21, desc[UR10][R4.64+0x1c] ;  /* 0x00001c0a04157981 */ /* 0x000f62000c1e1900 */
[----:B------:R-:W-:Y:S01]  /*02d0*/  UIADD3 UR9, UPT, UPT, UR9, 0x10, URZ ;  /* 0x0000001009097890 */ /* 0x000fe2000fffe0ff */
[----:B------:R-:W-:-:S03]  /*02e0*/  IADD3 R6, PT, PT, R6, 0x10, RZ ;  /* 0x0000001006067810 */ /* 0x000fc60007ffe0ff */
[----:B------:R-:W-:Y:S01]  /*02f0*/  UISETP.NE.AND UP1, UPT, UR9, URZ, UPT ;  /* 0x000000ff0900728c */ /* 0x000fe2000bf25270 */
[----:B--2---:R-:W-:-:S04]  /*0300*/  FMNMX3 R7, R0, R7, R8, !PT ;  /* 0x0000000700077276 */ /* 0x004fc80007800008 */
[----:B---3--:R-:W-:-:S04]  /*0310*/  FMNMX3 R7, R7, R10, R9, !PT ;  /* 0x0000000a07077276 */ /* 0x008fc80007800009 */
[----:B----4-:R-:W-:-:S04]  /*0320*/  FMNMX3 R7, R7, R12, R11, !PT ;  /* 0x0000000c07077276 */ /* 0x010fc8000780000b */
[----:B-----5:R-:W-:-:S04]  /*0330*/  FMNMX3 R7, R7, R14, R13, !PT ;  /* 0x0000000e07077276 */ /* 0x020fc8000780000d */
[----:B------:R-:W-:-:S04]  /*0340*/  FMNMX3 R7, R7, R16, R15, !PT ;  /* 0x0000001007077276 */ /* 0x000fc8000780000f */
[----:B------:R-:W-:-:S04]  /*0350*/  FMNMX3 R7, R7, R18, R17, !PT ;  /* 0x0000001207077276 */ /* 0x000fc80007800011 */
[----:B------:R-:W-:-:S04]  /*0360*/  FMNMX3 R7, R7, R20, R19, !PT ;  /* 0x0000001407077276 */ /* 0x000fc80007800013 */
[----:B------:R-:W-:Y:S01]  /*0370*/  FMNMX3 R0, R7, R22, R21, !PT ;  /* 0x0000001607007276 */ /* 0x000fe20007800015 */
[----:B------:R-:W-:Y:S06]  /*0380*/  BRA.U UP1, `(.L_x_7) ;  /* 0xfffffffd01847547 */ /* 0x000fec000b83ffff */
.L_x_6:
[----:B------:R-:W-:Y:S05]  /*0390*/  BRA.U !UP0, `(.L_x_5) ;  /* 0x0000000108bc7547 */ /* 0x000fea000b800000 */
[----:B------:R-:W1:Y:S01]  /*03a0*/  LDCU UR5, c[0x0][0x388] ;  /* 0x00007100ff0577ac */ /* 0x000e620008000800 */
[----:B------:R-:W-:Y:S02]  /*03b0*/  UISETP.GE.U32.AND UP0, UPT, UR8, 0x8, UPT ;  /* 0x000000080800788c */ /* 0x000fe4000bf06070 */
[----:B-1----:R-:W-:-:S04]  /*03c0*/  ULOP3.LUT UR6, UR5, 0x7, URZ, 0xc0, !UPT ;  /* 0x0000000705067892 */ /* 0x002fc8000f8ec0ff */
[----:B------:R-:W-:-:S03]  /*03d0*/  UISETP.NE.AND UP1, UPT, UR6, URZ, UPT ;  /* 0x000000ff0600728c */ /* 0x000fc6000bf25270 */
[----:B------:R-:W-:Y:S08]  /*03e0*/  BRA.U !UP0, `(.L_x_8) ;  /* 0x0000000108407547 */ /* 0x000ff0000b800000 */
[----:B------:R-:W1:Y:S01]  /*03f0*/  LDC.64 R4, c[0x0][0x380] ;  /* 0x0000e000ff047b82 */ /* 0x000e620000000a00 */
[----:B------:R-:W-:-:S05]  /*0400*/  IADD3 R7, PT, PT, R3, UR4, RZ ;  /* 0x0000000403077c10 */ /* 0x000fca000fffe0ff */
[----:B-1----:R-:W-:-:S05]  /*0410*/  IMAD.WIDE R4, R7, 0x4, R4 ;  /* 0x0000000407047825 */ /* 0x002fca00078e0204 */
[----:B0-----:R-:W2:Y:S04]  /*0420*/  LDG.E R7, desc[UR10][R4.64] ;  /* 0x0000000a04077981 */ /* 0x001ea8000c1e1900 */
[----:B------:R-:W2:Y:S04]  /*0430*/  LDG.E R6, desc[UR10][R4.64+0x4] ;  /* 0x0000040a04067981 */ /* 0x000ea8000c1e1900 */
[----:B------:R-:W3:Y:S04]  /*0440*/  LDG.E R9, desc[UR10][R4.64+0x8] ;  /* 0x0000080a04097981 */ /* 0x000ee8000c1e1900 */
[----:B------:R-:W3:Y:S04]  /*0450*/  LDG.E R8, desc[UR10][R4.64+0xc] ;  /* 0x00000c0a04087981 */ /* 0x000ee8000c1e1900 */
[----:B------:R-:W4:Y:S04]  /*0460*/  LDG.E R11, desc[UR10][R4.64+0x10] ;  /* 0x0000100a040b7981 */ /* 0x000f28000c1e1900 */
[----:B------:R-:W4:Y:S04]  /*0470*/  LDG.E R10, desc[UR10][R4.64+0x14] ;  /* 0x0000140a040a7981 */ /* 0x000f28000c1e1900 */
[----:B------:R-:W5:Y:S04]  /*0480*/  LDG.E R13, desc[UR10][R4.64+0x18] ;  /* 0x0000180a040d7981 */ /* 0x000f68000c1e1900 */
[----:B------:R-:W5:Y:S01]  /*0490*/  LDG.E R12, desc[UR10][R4.64+0x1c] ;  /* 0x00001c0a040c7981 */ /* 0x000f62000c1e1900 */
[----:B------:R-:W-:Y:S01]  /*04a0*/  UIADD3 UR4, UPT, UPT, UR4, 0x8, URZ ;  /* 0x0000000804047890 */ /* 0x000fe2000fffe0ff */
[----:B--2---:R-:W-:-:S04]  /*04b0*/  FMNMX3 R6, R0, R7, R6, !PT ;  /* 0x0000000700067276 */ /* 0x004fc80007800006 */
[----:B---3--:R-:W-:-:S04]  /*04c0*/  FMNMX3 R6, R6, R9, R8, !PT ;  /* 0x0000000906067276 */ /* 0x008fc80007800008 */
[----:B----4-:R-:W-:-:S04]  /*04d0*/  FMNMX3 R6, R6, R11, R10, !PT ;  /* 0x0000000b06067276 */ /* 0x010fc8000780000a */
[----:B-----5:R-:W-:-:S07]  /*04e0*/  FMNMX3 R0, R6, R13, R12, !PT ;  /* 0x0000000d06007276 */ /* 0x020fce000780000c */
.L_x_8:
[----:B------:R-:W-:Y:S05]  /*04f0*/  BRA.U !UP1, `(.L_x_5) ;  /* 0x0000000109647547 */ /* 0x000fea000b800000 */
[----:B------:R-:W-:Y:S02]  /*0500*/  UISETP.GE.U32.AND UP0, UPT, UR6, 0x4, UPT ;  /* 0x000000040600788c */ /* 0x000fe4000bf06070 */
[----:B------:R-:W-:-:S04]  /*0510*/  ULOP3.LUT UR5, UR5, 0x3, URZ, 0xc0, !UPT ;  /* 0x0000000305057892 */ /* 0x000fc8000f8ec0ff */
        /* <DEDUP_REMOVED lines=8> */
[----:B------:R-:W3:Y:S01]  /*05a0*/  LDG.E R8, desc[UR10][R4.64+0xc] ;  /* 0x00000c0a04087981 */ /* 0x000ee2000c1e1900 */
[----:B------:R-:W-:Y:S01]  /*05b0*/  UIADD3 UR4, UPT, UPT, UR4, 0x4, URZ ;  /* 0x0000000404047890 */ /* 0x000fe2000fffe0ff */
[----:B--2---:R-:W-:-:S04]  /*05c0*/  FMNMX3 R0, R0, R7, R6, !PT ;  /* 0x0000000700007276 */ /* 0x004fc80007800006 */
[----:B---3--:R-:W-:-:S07]  /*05d0*/  FMNMX3 R0, R0, R9, R8, !PT ;  /* 0x0000000900007276 */ /* 0x008fce0007800008 */
.L_x_9:
[----:B------:R-:W-:Y:S05]  /*05e0*/  BRA.U !UP1, `(.L_x_5) ;  /* 0x0000000109287547 */ /* 0x000fea000b800000 */
[----:B------:R-:W1:Y:S01]  /*05f0*/  LDC.64 R6, c[0x0][0x380] ;  /* 0x0000e000ff067b82 */ /* 0x000e620000000a00 */
[----:B------:R-:W-:Y:S01]  /*0600*/  IADD3 R3, PT, PT, R3, UR4, RZ ;  /* 0x0000000403037c10 */ /* 0x000fe2000fffe0ff */
[----:B------:R-:W-:-:S12]  /*0610*/  UIADD3 UR5, UPT, UPT, -UR5, URZ, URZ ;  /* 0x000000ff05057290 */ /* 0x000fd8000fffe1ff */
.L_x_10:
[----:B-1----:R-:W-:-:S06]  /*0620*/  IMAD.WIDE R4, R3, 0x4, R6 ;  /* 0x0000000403047825 */ /* 0x002fcc00078e0206 */
[----:B0-----:R-:W2:Y:S01]  /*0630*/  LDG.E R5, desc[UR10][R4.64] ;  /* 0x0000000a04057981 */ /* 0x001ea2000c1e1900 */
[----:B------:R-:W-:Y:S01]  /*0640*/  UIADD3 UR5, UPT, UPT, UR5, 0x1, URZ ;  /* 0x0000000105057890 */ /* 0x000fe2000fffe0ff */
[----:B------:R-:W-:-:S03]  /*0650*/  IADD3 R3, PT, PT, R3, 0x1, RZ ;  /* 0x0000000103037810 */ /* 0x000fc60007ffe0ff */
[----:B------:R-:W-:Y:S01]  /*0660*/  UISETP.NE.AND UP0, UPT, UR5, URZ, UPT ;  /* 0x000000ff0500728c */ /* 0x000fe2000bf05270 */
[----:B--2---:R-:W-:-:S08]  /*0670*/  FMNMX R0, R5, R0, !PT ;  /* 0x0000000005007209 */ /* 0x004fd00007800000 */
[----:B------:R-:W-:Y:S05]  /*0680*/  BRA.U UP0, `(.L_x_10) ;  /* 0xfffffffd00e47547 */ /* 0x000fea000b83ffff */
.L_x_5:
[----:B------:R-:W1:Y:S01]  /*0690*/  LDCU UR5, c[0x0][0x388] ;  /* 0x00007100ff0577ac */ /* 0x000e620008000800 */
[----:B------:R-:W-:Y:S01]  /*06a0*/  HFMA2 R3, -RZ, RZ, 0, 0 ;  /* 0x00000000ff037431 */ /* 0x000fe200000001ff */
[----:B-1----:R-:W-:-:S09]  /*06b0*/  UISETP.GE.AND UP0, UPT, UR5, 0x1, UPT ;  /* 0x000000010500788c */ /* 0x002fd2000bf06270 */
[----:B------:R-:W-:Y:S05]  /*06c0*/  BRA.U !UP0, `(.L_x_11) ;  /* 0x0000000d08a07547 */ /* 0x000fea000b800000 */
[----:B------:R-:W-:Y:S02]  /*06d0*/  UISETP.GE.U32.AND UP1, UPT, UR5, 0x8, UPT ;  /* 0x000000080500788c */ /* 0x000fe4000bf26070 */
[----:B------:R-:W-:Y:S01]  /*06e0*/  IMAD R7, R2, UR5, RZ ;  /* 0x0000000502077c24 */ /* 0x000fe2000f8e02ff */
[----:B------:R-:W-:Y:S01]  /*06f0*/  ULOP3.LUT UR9, UR5, 0x7, URZ, 0xc0, !UPT ;  /* 0x0000000705097892 */ /* 0x000fe2000f8ec0ff */
[----:B------:R-:W-:Y:S01]  /*0700*/  MOV R3, RZ ;  /* 0x000000ff00037202 */ /* 0x000fe20000000f00 */
[----:B------:R-:W-:Y:S02]  /*0710*/  UMOV UR4, URZ ;  /* 0x000000ff00047c82 */ /* 0x000fe40008000000 */
[----:B------:R-:W-:Y:S02]  /*0720*/  UISETP.NE.AND UP0, UPT, UR9, URZ, UPT ;  /* 0x000000ff0900728c */ /* 0x000fe4000bf05270 */
[----:B------:R-:W-:Y:S09]  /*0730*/  BRA.U !UP1, `(.L_x_12) ;  /* 0x0000000509c07547 */ /* 0x000ff2000b800000 */
[----:B------:R-:W1:Y:S01]  /*0740*/  LDCU.64 UR6, c[0x0][0x380] ;  /* 0x00007000ff0677ac */ /* 0x000e620008000a00 */
[----:B------:R-:W-:Y:S02]  /*0750*/  MOV R3, RZ ;  /* 0x000000ff00037202 */ /* 0x000fe40000000f00 */
[----:B------:R-:W-:Y:S01]  /*0760*/  MOV R6, R7 ;  /* 0x0000000700067202 */ /* 0x000fe20000000f00 */
[----:B------:R-:W-:-:S04]  /*0770*/  ULOP3.LUT UR4, UR5, 0x7ffffff8, URZ, 0xc0, !UPT ;  /* 0x7ffffff805047892 */ /* 0x000fc8000f8ec0ff */
[----:B------:R-:W-:Y:S02]  /*0780*/  UIADD3 UR8, UPT, UPT, -UR4, URZ, URZ ;  /* 0x000000ff04087290 */ /* 0x000fe4000fffe1ff */
[----:B-1----:R-:W-:-:S04]  /*0790*/  UIADD3 UR5, UP1, UPT, UR6, 0x10, URZ ;  /* 0x0000001006057890 */ /* 0x002fc8000ff3e0ff */
[----:B------:R-:W-:-:S12]  /*07a0*/  UIADD3.X UR6, UPT, UPT, URZ, UR7, URZ, UP1, !UPT ;  /* 0x00000007ff067290 */ /* 0x000fd80008ffe4ff */
.L_x_13:
[----:B------:R-:W-:Y:S02]  /*07b0*/  MOV R4, UR5 ;  /* 0x0000000500047c02 */ /* 0x000fe40008000f00 */
[----:B------:R-:W-:-:S03]  /*07c0*/  MOV R5, UR6 ;  /* 0x0000000600057c02 */ /* 0x000fc60008000f00 */
[----:B------:R-:W-:-:S05]  /*07d0*/  IMAD.WIDE R4, R6, 0x4, R4 ;  /* 0x0000000406047825 */ /* 0x000fca00078e0204 */
[----:B0-----:R-:W2:Y:S04]  /*07e0*/  LDG.E R27, desc[UR10][R4.64+-0x10] ;  /* 0xfffff00a041b7981 */ /* 0x001ea8000c1e1900 */
[----:B------:R-:W3:Y:S04]  /*07f0*/  LDG.E R25, desc[UR10][R4.64+-0xc] ;  /* 0xfffff40a04197981 */ /* 0x000ee8000c1e1900 */
[----:B------:R-:W4:Y:S04]  /*0800*/  LDG.E R17, desc[UR10][R4.64+-0x8] ;  /* 0xfffff80a04117981 */ /* 0x000f28000c1e1900 */
[----:B------:R-:W5:Y:S04]  /*0810*/  LDG.E R11, desc[UR10][R4.64] ;  /* 0x0000000a040b7981 */ /* 0x000f68000c1e1900 */
[----:B------:R-:W5:Y:S04]  /*0820*/  LDG.E R23, desc[UR10][R4.64+-0x4] ;  /* 0xfffffc0a04177981 */ /* 0x000f68000c1e1900 */
[----:B------:R-:W5:Y:S04]  /*0830*/  LDG.E R15, desc[UR10][R4.64+0x4] ;  /* 0x0000040a040f7981 */ /* 0x000f68000c1e1900 */
[----:B------:R-:W5:Y:S04]  /*0840*/  LDG.E R21, desc[UR10][R4.64+0x8] ;  /* 0x0000080a04157981 */ /* 0x000f68000c1e1900 */
[----:B------:R-:W5:Y:S01]  /*0850*/  LDG.E R19, desc[UR10][R4.64+0xc] ;  /* 0x00000c0a04137981 */ /* 0x000f62000c1e1900 */
[----:B------:R-:W-:Y:S01]  /*0860*/  HFMA2 R14, -RZ, RZ, 0.96630859375, -0.0022525787353515625 ;  /* 0x3bbb989dff0e7431 */ /* 0x000fe200000001ff */
[----:B------:R-:W-:Y:S01]  /*0870*/  MOV R13, 0x437c0000 ;  /* 0x437c0000000d7802 */ /* 0x000fe20000000f00 */
[----:B------:R-:W-:-:S04]  /*0880*/  UIADD3 UR8, UPT, UPT, UR8, 0x8, URZ ;  /* 0x0000000808087890 */ /* 0x000fc8000fffe0ff */
[----:B------:R-:W-:Y:S01]  /*0890*/  UISETP.NE.AND UP1, UPT, UR8, URZ, UPT ;  /* 0x000000ff0800728c */ /* 0x000fe2000bf25270 */
[----:B------:R-:W-:Y:S01]  /*08a0*/  IADD3 R6, PT, PT, R6, 0x8, RZ ;  /* 0x0000000806067810 */ /* 0x000fe20007ffe0ff */
[--C-:B--2---:R-:W-:Y:S01]  /*08b0*/  FADD R27, R27, -R0.reuse ;  /* 0x800000001b1b7221 */ /* 0x104fe20000000000 */
[----:B---3--:R-:W-:-:S03]  /*08c0*/  FADD R25, R25, -R0 ;  /* 0x8000000019197221 */ /* 0x008fc60000000000 */
[-C--:B------:R-:W-:Y:S01]  /*08d0*/  FFMA.SAT R8, R27, R14.reuse, 0.5 ;  /* 0x3f0000001b087423 */ /* 0x080fe2000000200e */
[----:B------:R-:W-:-:S03]  /*08e0*/  FFMA.SAT R10, R25, R14, 0.5 ;  /* 0x3f000000190a7423 */ /* 0x000fc6000000200e */
[-C--:B------:R-:W-:Y:S01]  /*08f0*/  FFMA.RM R9, R8, R13.reuse, 12582913 ;  /* 0x4b40000108097423 */ /* 0x080fe2000000400d */
[----:B------:R-:W-:Y:S01]  /*0900*/  FFMA.RM R8, R10, R13, 12582913 ;  /* 0x4b4000010a087423 */ /* 0x000fe2000000400d */
[----:B----4-:R-:W-:-:S03]  /*0910*/  FADD R17, R17, -R0 ;  /* 0x8000000011117221 */ /* 0x010fc60000000000 */
[----:B------:R-:W-:Y:S01]  /*0920*/  FADD R16, R8, -12583039 ;  /* 0xcb40007f08107421 */ /* 0x000fe20000000000 */
[----:B------:R-:W-:Y:S01]  /*0930*/  FADD R10, R9, -12583039 ;  /* 0xcb40007f090a7421 */ /* 0x000fe20000000000 */
[-C--:B------:R-:W-:Y:S02]  /*0940*/  FFMA.SAT R18, R17, R14.reuse, 0.5 ;  /* 0x3f00000011127423 */ /* 0x080fe4000000200e */
[----:B------:R-:W-:Y:S01]  /*0950*/  FFMA R16, R25, 1.4426950216293334961, -R16 ;  /* 0x3fb8aa3b19107823 */ /* 0x000fe20000000810 */
[----:B------:R-:W-:Y:S01]  /*0960*/  FFMA R12, R27, 1.4426950216293334961, -R10 ;  /* 0x3fb8aa3b1b0c7823 */ /* 0x000fe2000000080a */
[-C--:B------:R-:W-:Y:S02]  /*0970*/  FFMA.RM R10, R18, R13.reuse, 12582913 ;  /* 0x4b400001120a7423 */ /* 0x080fe4000000400d */
[----:B------:R-:W-:Y:S01]  /*0980*/  FFMA R16, R25, 1.925963033500011079e-08, R16 ;  /* 0x32a5706019107823 */ /* 0x000fe20000000010 */
[--C-:B-----5:R-:W-:Y:S01]  /*0990*/  FADD R25, R11, -R0.reuse ;  /* 0x800000000b197221 */ /* 0x120fe20000000000 */
[----:B------:R-:W-:Y:S01]  /*09a0*/  FADD R23, R23, -R0 ;  /* 0x8000000017177221 */ /* 0x000fe20000000000 */
[----:B------:R-:W-:Y:S01]  /*09b0*/  FFMA R12, R27, 1.925963033500011079e-08, R12 ;  /* 0x32a570601b0c7823 */ /* 0x000fe2000000000c */
[----:B------:R-:W-:Y:S01]  /*09c0*/  FADD R18, R10, -12583039 ;  /* 0xcb40007f0a127421 */ /* 0x000fe20000000000 */
[-C--:B------:R-:W-:Y:S01]  /*09d0*/  FFMA.SAT R22, R25, R14.reuse, 0.5 ;  /* 0x3f00000019167423 */ /* 0x080fe2000000200e */
[----:B------:R-:W-:Y:S01]  /*09e0*/  FADD R27, R15, -R0 ;  /* 0x800000000f1b7221 */ /* 0x000fe20000000000 */
[-C--:B------:R-:W-:Y:S01]  /*09f0*/  FFMA.SAT R20, R23, R14.reuse, 0.5 ;  /* 0x3f00000017147423 */ /* 0x080fe2000000200e */
[----:B------:R-:W-:Y:S01]  /*0a00*/  FFMA R18, R17, 1.4426950216293334961, -R18 ;  /* 0x3fb8aa3b11127823 */ /* 0x000fe20000000812 */
[-C--:B------:R-:W-:Y:S01]  /*0a10*/  FFMA.RM R15, R22, R13.reuse, 12582913 ;  /* 0x4b400001160f7423 */ /* 0x080fe2000000400d */
[----:B------:R-:W-:Y:S01]  /*0a20*/  FFMA.SAT R24, R27, R14, 0.5 ;  /* 0x3f0000001b187423 */ /* 0x000fe2000000200e */
[-C--:B------:R-:W-:Y:S01]  /*0a30*/  FFMA.RM R11, R20, R13.reuse, 12582913 ;  /* 0x4b400001140b7423 */ /* 0x080fe2000000400d */
[----:B------:R-:W-:Y:S01]  /*0a40*/  FFMA R18, R17, 1.925963033500011079e-08, R18 ;  /* 0x32a5706011127823 */ /* 0x000fe20000000012 */
[----:B------:R-:W-:Y:S01]  /*0a50*/  FADD R22, R15, -12583039 ;  /* 0xcb40007f0f167421 */ /* 0x000fe20000000000 */
[----:B------:R-:W-:Y:S01]  /*0a60*/  FFMA.RM R17, R24, R13, 12582913 ;  /* 0x4b40000118117423 */ /* 0x000fe2000000400d */
[----:B------:R-:W-:-:S02]  /*0a70*/  FADD R20, R11, -12583039 ;  /* 0xcb40007f0b147421 */ /* 0x000fc40000000000 */
[----:B------:R-:W-:Y:S01]  /*0a80*/  FFMA R22, R25, 1.4426950216293334961, -R22 ;  /* 0x3fb8aa3b19167823 */ /* 0x000fe20000000816 */
[----:B------:R-:W-:Y:S01]  /*0a90*/  FADD R24, R17, -12583039 ;  /* 0xcb40007f11187421 */ /* 0x000fe20000000000 */
[----:B------:R-:W-:Y:S01]  /*0aa0*/  FADD R21, R21, -R0 ;  /* 0x8000000015157221 */ /* 0x000fe20000000000 */
[----:B------:R-:W-:Y:S01]  /*0ab0*/  FFMA R20, R23, 1.4426950216293334961, -R20 ;  /* 0x3fb8aa3b17147823 */ /* 0x000fe20000000814 */
[----:B------:R-:W-:Y:S01]  /*0ac0*/  FFMA R25, R25, 1.925963033500011079e-08, R22 ;  /* 0x32a5706019197823 */ /* 0x000fe20000000016 */
[----:B------:R-:W-:Y:S01]  /*0ad0*/  FFMA R22, R27, 1.4426950216293334961, -R24 ;  /* 0x3fb8aa3b1b167823 */ /* 0x000fe20000000818 */
[----:B------:R-:W-:Y:S01]  /*0ae0*/  FFMA.SAT R24, R21, R14, 0.5 ;  /* 0x3f00000015187423 */ /* 0x000fe2000000200e */
[----:B------:R-:W-:Y:S01]  /*0af0*/  FFMA R20, R23, 1.925963033500011079e-08, R20 ;  /* 0x32a5706017147823 */ /* 0x000fe20000000014 */
[----:B------:R-:W-:Y:S01]  /*0b00*/  FADD R23, R19, -R0 ;  /* 0x8000000013177221 */ /* 0x000fe20000000000 */
[----:B------:R-:W0:Y:S01]  /*0b10*/  MUFU.EX2 R12, R12 ;  /* 0x0000000c000c7308 */ /* 0x000e220000000800 */
[----:B------:R-:W-:-:S02]  /*0b20*/  FFMA.RM R19, R24, R13, 12582913 ;  /* 0x4b40000118137423 */ /* 0x000fc4000000400d */
[----:B------:R-:W-:Y:S02]  /*0b30*/  FFMA.SAT R26, R23, R14, 0.5 ;  /* 0x3f000000171a7423 */ /* 0x000fe4000000200e */
[----:B------:R-:W-:Y:S02]  /*0b40*/  FADD R24, R19, -12583039 ;  /* 0xcb40007f13187421 */ /* 0x000fe40000000000 */
[----:B------:R-:W-:Y:S02]  /*0b50*/  FFMA.RM R13, R26, R13, 12582913 ;  /* 0x4b4000011a0d7423 */ /* 0x000fe4000000400d */
[----:B------:R-:W-:Y:S02]  /*0b60*/  FFMA R24, R21, 1.4426950216293334961, -R24 ;  /* 0x3fb8aa3b15187823 */ /* 0x000fe40000000818 */
[----:B------:R-:W-:Y:S02]  /*0b70*/  FADD R26, R13, -12583039 ;  /* 0xcb40007f0d1a7421 */ /* 0x000fe40000000000 */
[----:B------:R-:W-:Y:S01]  /*0b80*/  FFMA R24, R21, 1.925963033500011079e-08, R24 ;  /* 0x32a5706015187823 */ /* 0x000fe20000000018 */
[----:B------:R-:W-:Y:S01]  /*0b90*/  SHF.L.U32 R21, R9, 0x17, RZ ;  /* 0x0000001709157819 */ /* 0x000fe200000006ff */
[----:B------:R-:W-:Y:S01]  /*0ba0*/  FFMA R26, R23, 1.4426950216293334961, -R26 ;  /* 0x3fb8aa3b171a7823 */ /* 0x000fe2000000081a */
[----:B------:R-:W1:Y:S01]  /*0bb0*/  MUFU.EX2 R16, R16 ;  /* 0x0000001000107308 */ /* 0x000e620000000800 */
[----:B------:R-:W-:-:S02]  /*0bc0*/  FFMA R22, R27, 1.925963033500011079e-08, R22 ;  /* 0x32a570601b167823 */ /* 0x000fc40000000016 */
[----:B0-----:R-:W-:Y:S01]  /*0bd0*/  FMUL R12, R21, R12 ;  /* 0x0000000c150c7220 */ /* 0x001fe20000400000 */
[----:B------:R-:W-:Y:S01]  /*0be0*/  FFMA R26, R23, 1.925963033500011079e-08, R26 ;  /* 0x32a57060171a7823 */ /* 0x000fe2000000001a */
[----:B------:R-:W-:Y:S02]  /*0bf0*/  SHF.L.U32 R27, R8, 0x17, RZ ;  /* 0x00000017081b7819 */ /* 0x000fe400000006ff */
[----:B------:R-:W-:Y:S01]  /*0c00*/  FADD R8, R12, R3 ;  /* 0x000000030c087221 */ /* 0x000fe20000000000 */
[----:B------:R-:W0:Y:S08]  /*0c10*/  MUFU.EX2 R18, R18 ;  /* 0x0000001200127308 */ /* 0x000e300000000800 */
[----:B------:R-:W2:Y:S08]  /*0c20*/  MUFU.EX2 R20, R20 ;  /* 0x0000001400147308 */ /* 0x000eb00000000800 */
[----:B------:R-:W3:Y:S08]  /*0c30*/  MUFU.EX2 R14, R25 ;  /* 0x00000019000e7308 */ /* 0x000ef00000000800 */
[----:B------:R-:W4:Y:S08]  /*0c40*/  MUFU.EX2 R22, R22 ;  /* 0x0000001600167308 */ /* 0x000f300000000800 */
[----:B------:R-:W5:Y:S08]  /*0c50*/  MUFU.EX2 R9, R24 ;  /* 0x0000001800097308 */ /* 0x000f700000000800 */
[----:B------:R-:W5:Y:S01]  /*0c60*/  MUFU.EX2 R3, R26 ;  /* 0x0000001a00037308 */ /* 0x000f620000000800 */
[----:B------:R-:W-:Y:S01]  /*0c70*/  SHF.L.U32 R21, R10, 0x17, RZ ;  /* 0x000000170a157819 */ /* 0x000fe200000006ff */
[----:B-1----:R-:W-:Y:S01]  /*0c80*/  FMUL R27, R27, R16 ;  /* 0x000000101b1b7220 */ /* 0x002fe20000400000 */
[----:B------:R-:W-:-:S02]  /*0c90*/  SHF.L.U32 R11, R11, 0x17, RZ ;  /* 0x000000170b0b7819 */ /* 0x000fc400000006ff */
[----:B------:R-:W-:Y:S02]  /*0ca0*/  SHF.L.U32 R15, R15, 0x17, RZ ;  /* 0x000000170f0f7819 */ /* 0x000fe400000006ff */
[----:B------:R-:W-:Y:S02]  /*0cb0*/  SHF.L.U32 R17, R17, 0x17, RZ ;  /* 0x0000001711117819 */ /* 0x000fe400000006ff */
[----:B------:R-:W-:Y:S02]  /*0cc0*/  SHF.L.U32 R10, R19, 0x17, RZ ;  /* 0x00000017130a7819 */ /* 0x000fe400000006ff */
[----:B------:R-:W-:Y:S01]  /*0cd0*/  SHF.L.U32 R16, R13, 0x17, RZ ;  /* 0x000000170d107819 */ /* 0x000fe200000006ff */
[----:B0-----:R-:W-:Y:S01]  /*0ce0*/  FMUL R21, R21, R18 ;  /* 0x0000001215157220 */ /* 0x001fe20000400000 */
[----:B--2---:R-:W-:Y:S01]  /*0cf0*/  FMUL R11, R11, R20 ;  /* 0x000000140b0b7220 */ /* 0x004fe20000400000 */
[----:B---3--:R-:W-:Y:S01]  /*0d00*/  FMUL R15, R15, R14 ;  /* 0x0000000e0f0f7220 */ /* 0x008fe20000400000 */
[----:B----4-:R-:W-:Y:S01]  /*0d10*/  FMUL R17, R17, R22 ;  /* 0x0000001611117220 */ /* 0x010fe20000400000 */
[----:B-----5:R-:W-:Y:S01]  /*0d20*/  FMUL R9, R10, R9 ;  /* 0x000000090a097220 */ /* 0x020fe20000400000 */
[----:B------:R-:W-:Y:S01]  /*0d30*/  FMUL R13, R16, R3 ;  /* 0x00000003100d7220 */ /* 0x000fe20000400000 */
[----:B------:R-:W-:Y:S01]  /*0d40*/  FADD R8, R8, R27 ;  /* 0x0000001b08087221 */ /* 0x000fe20000000000 */
[----:B------:R1:W-:Y:S03]  /*0d50*/  STG.E desc[UR10][R4.64+-0x10], R12 ;  /* 0xfffff00c04007986 */ /* 0x0003e6000c10190a */
[----:B------:R-:W-:Y:S01]  /*0d60*/  FADD R8, R8, R21 ;  /* 0x0000001508087221 */ /* 0x000fe20000000000 */
[----:B------:R1:W-:Y:S04]  /*0d70*/  STG.E desc[UR10][R4.64+-0xc], R27 ;  /* 0xfffff41b04007986 */ /* 0x0003e8000c10190a */
[----:B------:R1:W-:Y:S04]  /*0d80*/  STG.E desc[UR10][R4.64+-0x8], R21 ;  /* 0xfffff81504007986 */ /* 0x0003e8000c10190a */
[----:B------:R1:W-:Y:S04]  /*0d90*/  STG.E desc[UR10][R4.64+-0x4], R11 ;  /* 0xfffffc0b04007986 */ /* 0x0003e8000c10190a */
[----:B------:R1:W-:Y:S04]  /*0da0*/  STG.E desc[UR10][R4.64], R15 ;  /* 0x0000000f04007986 */ /* 0x0003e8000c10190a */
[----:B------:R1:W-:Y:S04]  /*0db0*/  STG.E desc[UR10][R4.64+0x4], R17 ;  /* 0x0000041104007986 */ /* 0x0003e8000c10190a */
[----:B------:R1:W-:Y:S04]  /*0dc0*/  STG.E desc[UR10][R4.64+0x8], R9 ;  /* 0x0000080904007986 */ /* 0x0003e8000c10190a */
[----:B------:R1:W-:Y:S01]  /*0dd0*/  STG.E desc[UR10][R4.64+0xc], R13 ;  /* 0x00000c0d04007986 */ /* 0x0003e2000c10190a */
[----:B------:R-:W-:-:S04]  /*0de0*/  FADD R8, R8, R11 ;  /* 0x0000000b08087221 */ /* 0x000fc80000000000 */
[----:B------:R-:W-:-:S04]  /*0df0*/  FADD R8, R8, R15 ;  /* 0x0000000f08087221 */ /* 0x000fc80000000000 */
[----:B------:R-:W-:-:S04]  /*0e00*/  FADD R8, R8, R17 ;  /* 0x0000001108087221 */ /* 0x000fc80000000000 */
[----:B------:R-:W-:-:S04]  /*0e10*/  FADD R8, R8, R9 ;  /* 0x0000000908087221 */ /* 0x000fc80000000000 */
[----:B------:R-:W-:Y:S01]  /*0e20*/  FADD R3, R8, R13 ;  /* 0x0000000d08037221 */ /* 0x000fe20000000000 */
[----:B-1----:R-:W-:Y:S06]  /*0e30*/  BRA.U UP1, `(.L_x_13) ;  /* 0xfffffff9015c7547 */ /* 0x002fec000b83ffff */
.L_x_12:
        /* <DEDUP_REMOVED lines=10> */
[----:B------:R-:W3:Y:S04]  /*0ee0*/  LDG.E R11, desc[UR10][R4.64+0x4] ;  /* 0x0000040a040b7981 */ /* 0x000ee8000c1e1900 */
[----:B------:R-:W4:Y:S04]  /*0ef0*/  LDG.E R17, desc[UR10][R4.64+0x8] ;  /* 0x0000080a04117981 */ /* 0x000f28000c1e1900 */
[----:B------:R-:W5:Y:S01]  /*0f00*/  LDG.E R19, desc[UR10][R4.64+0xc] ;  /* 0x00000c0a04137981 */ /* 0x000f62000c1e1900 */
[----:B------:R-:W-:Y:S01]  /*0f10*/  HFMA2 R16, -RZ, RZ, 0.96630859375, -0.0022525787353515625 ;  /* 0x3bbb989dff107431 */ /* 0x000fe200000001ff */
[----:B------:R-:W-:Y:S01]  /*0f20*/  MOV R12, 0x437c0000 ;  /* 0x437c0000000c7802 */ /* 0x000fe20000000f00 */
[----:B------:R-:W-:Y:S01]  /*0f30*/  UIADD3 UR4, UPT, UPT, UR4, 0x4, URZ ;  /* 0x0000000404047890 */ /* 0x000fe2000fffe0ff */
[----:B--2---:R-:W-:-:S04]  /*0f40*/  FADD R10, R9, -R0 ;  /* 0x80000000090a7221 */ /* 0x004fc80000000000 */
[----:B------:R-:W-:Y:S01]  /*0f50*/  FFMA.SAT R9, R10, R16, 0.5 ;  /* 0x3f0000000a097423 */ /* 0x000fe20000002010 */
[----:B---3--:R-:W-:-:S03]  /*0f60*/  FADD R13, R11, -R0 ;  /* 0x800000000b0d7221 */ /* 0x008fc60000000000 */
[----:B------:R-:W-:Y:S01]  /*0f70*/  FFMA.RM R6, R9, R12, 12582913 ;  /* 0x4b40000109067423 */ /* 0x000fe2000000400c */
[----:B------:R-:W-:Y:S01]  /*0f80*/  FFMA.SAT R15, R13, R16, 0.5 ;  /* 0x3f0000000d0f7423 */ /* 0x000fe20000002010 */
[--C-:B----4-:R-:W-:Y:S02]  /*0f90*/  FADD R9, R17, -R0.reuse ;  /* 0x8000000011097221 */ /* 0x110fe40000000000 */
[----:B------:R-:W-:Y:S01]  /*0fa0*/  FADD R11, R6, -12583039 ;  /* 0xcb40007f060b7421 */ /* 0x000fe20000000000 */
[----:B------:R-:W-:Y:S01]  /*0fb0*/  FFMA.RM R8, R15, R12, 12582913 ;  /* 0x4b4000010f087423 */ /* 0x000fe2000000400c */
[----:B------:R-:W-:Y:S01]  /*0fc0*/  FFMA.SAT R15, R9, R16, 0.5 ;  /* 0x3f000000090f7423 */ /* 0x000fe20000002010 */
[----:B-----5:R-:W-:Y:S01]  /*0fd0*/  FADD R19, R19, -R0 ;  /* 0x8000000013137221 */ /* 0x020fe20000000000 */
[----:B------:R-:W-:Y:S01]  /*0fe0*/  FFMA R11, R10, 1.4426950216293334961, -R11 ;  /* 0x3fb8aa3b0a0b7823 */ /* 0x000fe2000000080b */
[----:B------:R-:W-:Y:S01]  /*0ff0*/  FADD R14, R8, -12583039 ;  /* 0xcb40007f080e7421 */ /* 0x000fe20000000000 */
[----:B------:R-:W-:-:S02]  /*1000*/  SHF.L.U32 R6, R6, 0x17, RZ ;  /* 0x0000001706067819 */ /* 0x000fc400000006ff */
[----:B------:R-:W-:Y:S01]  /*1010*/  FFMA R11, R10, 1.925963033500011079e-08, R11 ;  /* 0x32a570600a0b7823 */ /* 0x000fe2000000000b */
[----:B------:R-:W-:Y:S01]  /*1020*/  FFMA.RM R10, R15, R12, 12582913 ;  /* 0x4b4000010f0a7423 */ /* 0x000fe2000000400c */
[----:B------:R-:W-:Y:S01]  /*1030*/  FFMA.SAT R15, R19, R16, 0.5 ;  /* 0x3f000000130f7423 */ /* 0x000fe20000002010 */
[----:B------:R-:W-:Y:S01]  /*1040*/  FFMA R14, R13, 1.4426950216293334961, -R14 ;  /* 0x3fb8aa3b0d0e7823 */ /* 0x000fe2000000080e */
[----:B------:R-:W-:Y:S01]  /*1050*/  SHF.L.U32 R8, R8, 0x17, RZ ;  /* 0x0000001708087819 */ /* 0x000fe200000006ff */
[C---:B------:R-:W-:Y:S01]  /*1060*/  FADD R16, R10.reuse, -12583039 ;  /* 0xcb40007f0a107421 */ /* 0x040fe20000000000 */
[----:B------:R-:W-:Y:S01]  /*1070*/  FFMA.RM R15, R15, R12, 12582913 ;  /* 0x4b4000010f0f7423 */ /* 0x000fe2000000400c */
[----:B------:R-:W-:Y:S01]  /*1080*/  FFMA R14, R13, 1.925963033500011079e-08, R14 ;  /* 0x32a570600d0e7823 */ /* 0x000fe2000000000e */
[----:B------:R-:W0:Y:S01]  /*1090*/  MUFU.EX2 R11, R11 ;  /* 0x0000000b000b7308 */ /* 0x000e220000000800 */
[----:B------:R-:W-:Y:S01]  /*10a0*/  FFMA R16, R9, 1.4426950216293334961, -R16 ;  /* 0x3fb8aa3b09107823 */ /* 0x000fe20000000810 */
[----:B------:R-:W-:Y:S01]  /*10b0*/  FADD R12, R15, -12583039 ;  /* 0xcb40007f0f0c7421 */ /* 0x000fe20000000000 */
[----:B------:R-:W-:-:S02]  /*10c0*/  SHF.L.U32 R10, R10, 0x17, RZ ;  /* 0x000000170a0a7819 */ /* 0x000fc400000006ff */
[----:B------:R-:W-:Y:S01]  /*10d0*/  FFMA R16, R9, 1.925963033500011079e-08, R16 ;  /* 0x32a5706009107823 */ /* 0x000fe20000000010 */
[----:B------:R-:W-:Y:S01]  /*10e0*/  FFMA R12, R19, 1.4426950216293334961, -R12 ;  /* 0x3fb8aa3b130c7823 */ /* 0x000fe2000000080c */
[----:B------:R-:W-:Y:S01]  /*10f0*/  SHF.L.U32 R15, R15, 0x17, RZ ;  /* 0x000000170f0f7819 */ /* 0x000fe200000006ff */
[----:B------:R-:W1:Y:S02]  /*1100*/  MUFU.EX2 R13, R14 ;  /* 0x0000000e000d7308 */ /* 0x000e640000000800 */
[----:B------:R-:W-:-:S06]  /*1110*/  FFMA R12, R19, 1.925963033500011079e-08, R12 ;  /* 0x32a57060130c7823 */ /* 0x000fcc000000000c */
[----:B------:R-:W2:Y:S01]  /*1120*/  MUFU.EX2 R9, R16 ;  /* 0x0000001000097308 */ /* 0x000ea20000000800 */
[----:B0-----:R-:W-:-:S04]  /*1130*/  FMUL R6, R6, R11 ;  /* 0x0000000b06067220 */ /* 0x001fc80000400000 */
[----:B------:R-:W-:Y:S01]  /*1140*/  FADD R3, R3, R6 ;  /* 0x0000000603037221 */ /* 0x000fe20000000000 */
[----:B------:R3:W-:Y:S02]  /*1150*/  STG.E desc[UR10][R4.64], R6 ;  /* 0x0000000604007986 */ /* 0x0007e4000c10190a */
[----:B------:R-:W0:Y:S01]  /*1160*/  MUFU.EX2 R12, R12 ;  /* 0x0000000c000c7308 */ /* 0x000e220000000800 */
[----:B-1----:R-:W-:-:S04]  /*1170*/  FMUL R8, R8, R13 ;  /* 0x0000000d08087220 */ /* 0x002fc80000400000 */
[----:B------:R-:W-:Y:S01]  /*1180*/  FADD R3, R3, R8 ;  /* 0x0000000803037221 */ /* 0x000fe20000000000 */
[----:B------:R3:W-:Y:S01]  /*1190*/  STG.E desc[UR10][R4.64+0x4], R8 ;  /* 0x0000040804007986 */ /* 0x0007e2000c10190a */
[----:B--2---:R-:W-:-:S04]  /*11a0*/  FMUL R9, R10, R9 ;  /* 0x000000090a097220 */ /* 0x004fc80000400000 */
[----:B------:R-:W-:Y:S01]  /*11b0*/  FADD R3, R3, R9 ;  /* 0x0000000903037221 */ /* 0x000fe20000000000 */
[----:B------:R3:W-:Y:S01]  /*11c0*/  STG.E desc[UR10][R4.64+0x8], R9 ;  /* 0x0000080904007986 */ /* 0x0007e2000c10190a */
[----:B0-----:R-:W-:-:S04]  /*11d0*/  FMUL R15, R15, R12 ;  /* 0x0000000c0f0f7220 */ /* 0x001fc80000400000 */
[----:B------:R-:W-:Y:S01]  /*11e0*/  FADD R3, R3, R15 ;  /* 0x0000000f03037221 */ /* 0x000fe20000000000 */
[----:B------:R3:W-:Y:S06]  /*11f0*/  STG.E desc[UR10][R4.64+0xc], R15 ;  /* 0x00000c0f04007986 */ /* 0x0007ec000c10190a */
.L_x_14:
[----:B------:R-:W-:Y:S05]  /*1200*/  BRA.U !UP1, `(.L_x_11) ;  /* 0x0000000109d07547 */ /* 0x000fea000b800000 */
[----:B------:R-:W-:Y:S02]  /*1210*/  UISETP.NE.AND UP0, UPT, UR6, 0x1, UPT ;  /* 0x000000010600788c */ /* 0x000fe4000bf05270 */
[----:B------:R-:W-:-:S04]  /*1220*/  ULOP3.LUT UR5, UR5, 0x1, URZ, 0xc0, !UPT ;  /* 0x0000000105057892 */ /* 0x000fc8000f8ec0ff */
[----:B------:R-:W-:-:S03]  /*1230*/  UISETP.NE.U32.AND UP1, UPT, UR5, 0x1, UPT ;  /* 0x000000010500788c */ /* 0x000fc6000bf25070 */
[----:B------:R-:W-:Y:S08]  /*1240*/  BRA.U !UP0, `(.L_x_15) ;  /* 0x0000000108787547 */ /* 0x000ff0000b800000 */
[----:B---3--:R-:W1:Y:S01]  /*1250*/  LDC.64 R4, c[0x0][0x380] ;  /* 0x0000e000ff047b82 */ /* 0x008e620000000a00 */
[----:B------:R-:W-:-:S05]  /*1260*/  IADD3 R9, PT, PT, R7, UR4, RZ ;  /* 0x0000000407097c10 */ /* 0x000fca000fffe0ff */
[----:B-1----:R-:W-:-:S05]  /*1270*/  IMAD.WIDE R4, R9, 0x4, R4 ;  /* 0x0000000409047825 */ /* 0x002fca00078e0204 */
[----:B0-----:R-:W2:Y:S04]  /*1280*/  LDG.E R9, desc[UR10][R4.64] ;  /* 0x0000000a04097981 */ /* 0x001ea8000c1e1900 */
[----:B------:R-:W3:Y:S01]  /*1290*/  LDG.E R11, desc[UR10][R4.64+0x4] ;  /* 0x0000040a040b7981 */ /* 0x000ee2000c1e1900 */
[----:B------:R-:W-:Y:S01]  /*12a0*/  HFMA2 R10, -RZ, RZ, 0.96630859375, -0.0022525787353515625 ;  /* 0x3bbb989dff0a7431 */ /* 0x000fe200000001ff */
[----:B------:R-:W-:Y:S01]  /*12b0*/  MOV R13, 0x437c0000 ;  /* 0x437c0000000d7802 */ /* 0x000fe20000000f00 */
[----:B------:R-:W-:Y:S01]  /*12c0*/  UIADD3 UR4, UPT, UPT, UR4, 0x2, URZ ;  /* 0x0000000204047890 */ /* 0x000fe2000fffe0ff */
[--C-:B--2---:R-:W-:Y:S01]  /*12d0*/  FADD R9, R9, -R0.reuse ;  /* 0x8000000009097221 */ /* 0x104fe20000000000 */
[----:B---3--:R-:W-:-:S03]  /*12e0*/  FADD R11, R11, -R0 ;  /* 0x800000000b0b7221 */ /* 0x008fc60000000000 */
[-C--:B------:R-:W-:Y:S01]  /*12f0*/  FFMA.SAT R6, R9, R10.reuse, 0.5 ;  /* 0x3f00000009067423 */ /* 0x080fe2000000200a */
[----:B------:R-:W-:-:S03]  /*1300*/  FFMA.SAT R10, R11, R10, 0.5 ;  /* 0x3f0000000b0a7423 */ /* 0x000fc6000000200a */
[-C--:B------:R-:W-:Y:S01]  /*1310*/  FFMA.RM R6, R6, R13.reuse, 12582913 ;  /* 0x4b40000106067423 */ /* 0x080fe2000000400d */
[----:B------:R-:W-:-:S03]  /*1320*/  FFMA.RM R10, R10, R13, 12582913 ;  /* 0x4b4000010a0a7423 */ /* 0x000fc6000000400d */
[C---:B------:R-:W-:Y:S01]  /*1330*/  FADD R8, R6.reuse, -12583039 ;  /* 0xcb40007f06087421 */ /* 0x040fe20000000000 */
[----:B------:R-:W-:Y:S01]  /*1340*/  SHF.L.U32 R6, R6, 0x17, RZ ;  /* 0x0000001706067819 */ /* 0x000fe200000006ff */
[C---:B------:R-:W-:Y:S02]  /*1350*/  FADD R12, R10.reuse, -12583039 ;  /* 0xcb40007f0a0c7421 */ /* 0x040fe40000000000 */
[----:B------:R-:W-:Y:S01]  /*1360*/  FFMA R8, R9, 1.4426950216293334961, -R8 ;  /* 0x3fb8aa3b09087823 */ /* 0x000fe20000000808 */
[----:B------:R-:W-:Y:S01]  /*1370*/  SHF.L.U32 R10, R10, 0x17, RZ ;  /* 0x000000170a0a7819 */ /* 0x000fe200000006ff */
[----:B------:R-:W-:Y:S02]  /*1380*/  FFMA R12, R11, 1.4426950216293334961, -R12 ;  /* 0x3fb8aa3b0b0c7823 */ /* 0x000fe4000000080c */
[----:B------:R-:W-:Y:S02]  /*1390*/  FFMA R8, R9, 1.925963033500011079e-08, R8 ;  /* 0x32a5706009087823 */ /* 0x000fe40000000008 */
[----:B------:R-:W-:-:S02]  /*13a0*/  FFMA R12, R11, 1.925963033500011079e-08, R12 ;  /* 0x32a570600b0c7823 */ /* 0x000fc4000000000c */
[----:B------:R-:W0:Y:S08]  /*13b0*/  MUFU.EX2 R9, R8 ;  /* 0x0000000800097308 */ /* 0x000e300000000800 */
[----:B------:R-:W1:Y:S01]  /*13c0*/  MUFU.EX2 R11, R12 ;  /* 0x0000000c000b7308 */ /* 0x000e620000000800 */
[----:B0-----:R-:W-:-:S04]  /*13d0*/  FMUL R6, R6, R9 ;  /* 0x0000000906067220 */ /* 0x001fc80000400000 */
[----:B------:R-:W-:Y:S01]  /*13e0*/  FADD R3, R3, R6 ;  /* 0x0000000603037221 */ /* 0x000fe20000000000 */
[----:B------:R2:W-:Y:S01]  /*13f0*/  STG.E desc[UR10][R4.64], R6 ;  /* 0x0000000604007986 */ /* 0x0005e2000c10190a */
[----:B-1----:R-:W-:-:S04]  /*1400*/  FMUL R10, R10, R11 ;  /* 0x0000000b0a0a7220 */ /* 0x002fc80000400000 */
[----:B------:R-:W-:Y:S01]  /*1410*/  FADD R3, R3, R10 ;  /* 0x0000000a03037221 */ /* 0x000fe20000000000 */
[----:B------:R2:W-:Y:S06]  /*1420*/  STG.E desc[UR10][R4.64+0x4], R10 ;  /* 0x0000040a04007986 */ /* 0x0005ec000c10190a */
.L_x_15:
[----:B------:R-:W-:Y:S05]  /*1430*/  BRA.U UP1, `(.L_x_11) ;  /* 0x0000000101447547 */ /* 0x000fea000b800000 */
[----:B--23--:R-:W1:Y:S01]  /*1440*/  LDC.64 R4, c[0x0][0x380] ;  /* 0x0000e000ff047b82 */ /* 0x00ce620000000a00 */
[----:B------:R-:W-:-:S05]  /*1450*/  IADD3 R7, PT, PT, R7, UR4, RZ ;  /* 0x0000000407077c10 */ /* 0x000fca000fffe0ff */
[----:B-1----:R-:W-:-:S05]  /*1460*/  IMAD.WIDE R4, R7, 0x4, R4 ;  /* 0x0000000407047825 */ /* 0x002fca00078e0204 */
[----:B0-----:R-:W2:Y:S01]  /*1470*/  LDG.E R7, desc[UR10][R4.64] ;  /* 0x0000000a04077981 */ /* 0x001ea2000c1e1900 */
[----:B------:R-:W-:Y:S01]  /*1480*/  HFMA2 R6, -RZ, RZ, 0.96630859375, -0.0022525787353515625 ;  /* 0x3bbb989dff067431 */ /* 0x000fe200000001ff */
[----:B------:R-:W-:Y:S01]  /*1490*/  MOV R9, 0x437c0000 ;  /* 0x437c000000097802 */ /* 0x000fe20000000f00 */
[----:B--2---:R-:W-:-:S04]  /*14a0*/  FADD R7, R7, -R0 ;  /* 0x8000000007077221 */ /* 0x004fc80000000000 */
[----:B------:R-:W-:-:S04]  /*14b0*/  FFMA.SAT R0, R7, R6, 0.5 ;  /* 0x3f00000007007423 */ /* 0x000fc80000002006 */
[----:B------:R-:W-:-:S04]  /*14c0*/  FFMA.RM R0, R0, R9, 12582913 ;  /* 0x4b40000100007423 */ /* 0x000fc80000004009 */
[C---:B------:R-:W-:Y:S01]  /*14d0*/  FADD R6, R0.reuse, -12583039 ;  /* 0xcb40007f00067421 */ /* 0x040fe20000000000 */
[----:B------:R-:W-:-:S03]  /*14e0*/  SHF.L.U32 R0, R0, 0x17, RZ ;  /* 0x0000001700007819 */ /* 0x000fc600000006ff */
[----:B------:R-:W-:-:S04]  /*14f0*/  FFMA R6, R7, 1.4426950216293334961, -R6 ;  /* 0x3fb8aa3b07067823 */ /* 0x000fc80000000806 */
[----:B------:R-:W-:-:S04]  /*1500*/  FFMA R6, R7, 1.925963033500011079e-08, R6 ;  /* 0x32a5706007067823 */ /* 0x000fc80000000006 */
[----:B------:R-:W0:Y:S02]  /*1510*/  MUFU.EX2 R7, R6 ;  /* 0x0000000600077308 */ /* 0x000e240000000800 */
[----:B0-----:R-:W-:-:S04]  /*1520*/  FMUL R0, R0, R7 ;  /* 0x0000000700007220 */ /* 0x001fc80000400000 */
[----:B------:R-:W-:Y:S01]  /*1530*/  FADD R3, R3, R0 ;  /* 0x0000000003037221 */ /* 0x000fe20000000000 */
[----:B------:R1:W-:Y:S06]  /*1540*/  STG.E desc[UR10][R4.64], R0 ;  /* 0x0000000004007986 */ /* 0x0003ec000c10190a */
.L_x_11:
[----:B-123--:R-:W1:Y:S02]  /*1550*/  LDC R5, c[0x0][0x388] ;  /* 0x0000e200ff057b82 */ /* 0x00ee640000000800 */
[----:B-1----:R-:W-:-:S13]  /*1560*/  ISETP.GE.AND P0, PT, R5, 0x1, PT ;  /* 0x000000010500780c */ /* 0x002fda0003f06270 */
[----:B0-----:R-:W-:Y:S05]  /*1570*/  @!P0 EXIT ;  /* 0x000000000000894d */ /* 0x001fea0003800000 */
[C---:B------:R-:W-:Y:S01]  /*1580*/  ISETP.GE.U32.AND P0, PT, R5.reuse, 0x10, PT ;  /* 0x000000100500780c */ /* 0x040fe20003f06070 */
[----:B------:R-:W-:Y:S02]  /*1590*/  HFMA2 R7, -RZ, RZ, 0, 0 ;  /* 0x00000000ff077431 */ /* 0x000fe400000001ff */
[----:B------:R-:W-:Y:S01]  /*15a0*/  IMAD R2, R2, R5, RZ ;  /* 0x0000000502027224 */ /* 0x000fe200078e02ff */
[----:B------:R-:W-:-:S09]  /*15b0*/  LOP3.LUT R11, R5, 0xf, RZ, 0xc0, !PT ;  /* 0x0000000f050b7812 */ /* 0x000fd200078ec0ff */
[----:B------:R-:W-:Y:S05]  /*15c0*/  @!P0 BRA `(.L_x_16) ;  /* 0x0000001000108947 */ /* 0x000fea0003800000 */
[----:B------:R-:W0:Y:S01]  /*15d0*/  LDCU.64 UR4, c[0x0][0x380] ;  /* 0x00007000ff0477ac */ /* 0x000e220008000a00 */
[----:B------:R-:W-:Y:S02]  /*15e0*/  LOP3.LUT R7, R5, 0x7ffffff0, RZ, 0xc0, !PT ;  /* 0x7ffffff005077812 */ /* 0x000fe400078ec0ff */
[----:B------:R-:W-:Y:S02]  /*15f0*/  MOV R6, R2 ;  /* 0x0000000200067202 */ /* 0x000fe40000000f00 */
[----:B------:R-:W-:Y:S01]  /*1600*/  IADD3 R8, PT, PT, -R7, RZ, RZ ;  /* 0x000000ff07087210 */ /* 0x000fe20007ffe1ff */
[----:B0-----:R-:W-:-:S04]  /*1610*/  UIADD3 UR4, UP0, UPT, UR4, 0x20, URZ ;  /* 0x0000002004047890 */ /* 0x001fc8000ff1e0ff */
[----:B------:R-:W-:-:S12]  /*1620*/  UIADD3.X UR5, UPT, UPT, URZ, UR5, URZ, UP0, !UPT ;  /* 0x00000005ff057290 */ /* 0x000fd800087fe4ff */
.L_x_49:
[----:B0-----:R-:W-:Y:S02]  /*1630*/  MOV R4, UR4 ;  /* 0x0000000400047c02 */ /* 0x001fe40008000f00 */
[----:B------:R-:W-:-:S03]  /*1640*/  MOV R5, UR5 ;  /* 0x0000000500057c02 */ /* 0x000fc60008000f00 */
[----:B------:R-:W-:-:S05]  /*1650*/  IMAD.WIDE R4, R6, 0x4, R4 ;  /* 0x0000000406047825 */ /* 0x000fca00078e0204 */
[----:B------:R-:W2:Y:S01]  /*1660*/  LDG.E R0, desc[UR10][R4.64+-0x20] ;  /* 0xffffe00a04007981 */ /* 0x000ea2000c1e1900 */
[----:B------:R-:W0:Y:S01]  /*1670*/  MUFU.RCP R10, R3 ;  /* 0x00000003000a7308 */ /* 0x000e220000001000 */
[----:B------:R-:W-:Y:S01]  /*1680*/  IADD3 R8, PT, PT, R8, 0x10, RZ ;  /* 0x0000001008087810 */ /* 0x000fe20007ffe0ff */
[----:B------:R-:W-:Y:S03]  /*1690*/  BSSY.RECONVERGENT B2, `(.L_x_17) ;  /* 0x000000b000027945 */ /* 0x000fe60003800200 */
[----:B------:R-:W-:Y:S01]  /*16a0*/  ISETP.NE.AND P2, PT, R8, RZ, PT ;  /* 0x000000ff0800720c */ /* 0x000fe20003f45270 */
[----:B0-----:R-:W-:-:S04]  /*16b0*/  FFMA R9, R10, -R3, 1 ;  /* 0x3f8000000a097423 */ /* 0x001fc80000000803 */
[----:B------:R-:W-:Y:S01]  /*16c0*/  FFMA R9, R10, R9, R10 ;  /* 0x000000090a097223 */ /* 0x000fe2000000000a */
[----:B--2---:R-:W0:Y:S03]  /*16d0*/  FCHK P0, R0, R3 ;  /* 0x0000000300007302 */ /* 0x004e260000000000 */
[----:B------:R-:W-:-:S04]  /*16e0*/  FFMA R10, R0, R9, RZ ;  /* 0x00000009000a7223 */ /* 0x000fc800000000ff */
[----:B------:R-:W-:-:S04]  /*16f0*/  FFMA R12, R10, -R3, R0 ;  /* 0x800000030a0c7223 */ /* 0x000fc80000000000 */
[----:B------:R-:W-:Y:S01]  /*1700*/  FFMA R9, R9, R12, R10 ;  /* 0x0000000c09097223 */ /* 0x000fe2000000000a */
[----:B0-----:R-:W-:Y:S06]  /*1710*/  @!P0 BRA `(.L_x_18) ;  /* 0x0000000000088947 */ /* 0x001fec0003800000 */
[----:B------:R-:W-:-:S07]  /*1720*/  MOV R12, 0x1740 ;  /* 0x00001740000c7802 */ /* 0x000fce0000000f00 */
[----:B------:R-:W-:Y:S05]  /*1730*/  CALL.REL.NOINC `($__internal_0_$__cuda_sm3x_div_rn_noftz_f32_slowpath) ;  /* 0x0000001c00547944 */ /* 0x000fea0003c00000 */
.L_x_18:
[----:B------:R-:W-:Y:S05]  /*1740*/  BSYNC.RECONVERGENT B2 ;  /* 0x0000000000027941 */ /* 0x000fea0003800200 */
.L_x_17:
[----:B------:R-:W2:Y:S01]  /*1750*/  LDG.E R15, desc[UR10][R4.64+-0x1c] ;  /* 0xffffe40a040f7981 */ /* 0x000ea2000c1e1900 */
[----:B------:R-:W0:Y:S01]  /*1760*/  MUFU.RCP R0, R3 ;  /* 0x0000000300007308 */ /* 0x000e220000001000 */
[----:B------:R-:W-:Y:S02]  /*1770*/  BSSY.RECONVERGENT B2, `(.L_x_19) ;  /* 0x000000d000027945 */ /* 0x000fe40003800200 */
[----:B------:R1:W-:Y:S01]  /*1780*/  STG.E desc[UR10][R4.64+-0x20], R9 ;  /* 0xffffe00904007986 */ /* 0x0003e2000c10190a */
[----:B0-----:R-:W-:-:S04]  /*1790*/  FFMA R13, R0, -R3, 1 ;  /* 0x3f800000000d7423 */ /* 0x001fc80000000803 */
[----:B------:R-:W-:Y:S01]  /*17a0*/  FFMA R0, R0, R13, R0 ;  /* 0x0000000d00007223 */ /* 0x000fe20000000000 */
[----:B--2---:R-:W0:Y:S03]  /*17b0*/  FCHK P0, R15, R3 ;  /* 0x000000030f007302 */ /* 0x004e260000000000 */
[----:B------:R-:W-:-:S04]  /*17c0*/  FFMA R10, R0, R15, RZ ;  /* 0x0000000f000a7223 */ /* 0x000fc800000000ff */
[----:B------:R-:W-:-:S04]  /*17d0*/  FFMA R13, R10, -R3, R15 ;  /* 0x800000030a0d7223 */ /* 0x000fc8000000000f */
[----:B------:R-:W-:Y:S01]  /*17e0*/  FFMA R13, R0, R13, R10 ;  /* 0x0000000d000d7223 */ /* 0x000fe2000000000a */
[----:B01----:R-:W-:Y:S06]  /*17f0*/  @!P0 BRA `(.L_x_20) ;  /* 0x0000000000108947 */ /* 0x003fec0003800000 */
[----:B------:R-:W-:Y:S02]  /*1800*/  MOV R0, R15 ;  /* 0x0000000f00007202 */ /* 0x000fe40000000f00 */
[----:B------:R-:W-:-:S07]  /*1810*/  MOV R12, 0x1830 ;  /* 0x00001830000c7802 */ /* 0x000fce0000000f00 */
[----:B------:R-:W-:Y:S05]  /*1820*/  CALL.REL.NOINC `($__internal_0_$__cuda_sm3x_div_rn_noftz_f32_slowpath) ;  /* 0x0000001c00187944 */ /* 0x000fea0003c00000 */
[----:B------:R-:W-:-:S07]  /*1830*/  MOV R13, R9 ;  /* 0x00000009000d7202 */ /* 0x000fce0000000f00 */
.L_x_20:
[----:B------:R-:W-:Y:S05]  /*1840*/  BSYNC.RECONVERGENT B2 ;  /* 0x0000000000027941 */ /* 0x000fea0003800200 */
.L_x_19:
        /* <DEDUP_REMOVED lines=14> */
.L_x_22:
[----:B------:R-:W-:Y:S05]  /*1930*/  BSYNC.RECONVERGENT B2 ;  /* 0x0000000000027941 */ /* 0x000fea0003800200 */
.L_x_21:
        /* <DEDUP_REMOVED lines=15> */
.L_x_24:
[----:B------:R-:W-:Y:S05]  /*1a30*/  BSYNC.RECONVERGENT B2 ;  /* 0x0000000000027941 */ /* 0x000fea0003800200 */
.L_x_23:
        /* <DEDUP_REMOVED lines=14> */
.L_x_26:
[----:B------:R-:W-:Y:S05]  /*1b20*/  BSYNC.RECONVERGENT B2 ;  /* 0x0000000000027941 */ /* 0x000fea0003800200 */
.L_x_25:
        /* <DEDUP_REMOVED lines=15> */
.L_x_28:
[----:B------:R-:W-:Y:S05]  /*1c20*/  BSYNC.RECONVERGENT B2 ;  /* 0x0000000000027941 */ /* 0x000fea0003800200 */
.L_x_27:
        /* <DEDUP_REMOVED lines=14> */
.L_x_30:
[----:B------:R-:W-:Y:S05]  /*1d10*/  BSYNC.RECONVERGENT B2 ;  /* 0x0000000000027941 */ /* 0x000fea0003800200 */
.L_x_29:
        /* <DEDUP_REMOVED lines=15> */
.L_x_32:
[----:B------:R-:W-:Y:S05]  /*1e10*/  BSYNC.RECONVERGENT B2 ;  /* 0x0000000000027941 */ /* 0x000fea0003800200 */
.L_x_31:
        /* <DEDUP_REMOVED lines=14> */
.L_x_34:
[----:B------:R-:W-:Y:S05]  /*1f00*/  BSYNC.RECONVERGENT B2 ;  /* 0x0000000000027941 */ /* 0x000fea0003800200 */
.L_x_33:
        /* <DEDUP_REMOVED lines=15> */
.L_x_36:
[----:B------:R-:W-:Y:S05]  /*2000*/  BSYNC.RECONVERGENT B2 ;  /* 0x0000000000027941 */ /* 0x000fea0003800200 */
.L_x_35:
        /* <DEDUP_REMOVED lines=14> */
.L_x_38:
[----:B------:R-:W-:Y:S05]  /*20f0*/  BSYNC.RECONVERGENT B2 ;  /* 0x0000000000027941 */ /* 0x000fea0003800200 */
.L_x_37:
        /* <DEDUP_REMOVED lines=15> */
.L_x_40:
[----:B------:R-:W-:Y:S05]  /*21f0*/  BSYNC.RECONVERGENT B2 ;  /* 0x0000000000027941 */ /* 0x000fea0003800200 */
.L_x_39:
        /* <DEDUP_REMOVED lines=14> */
.L_x_42:
[----:B------:R-:W-:Y:S05]  /*22e0*/  BSYNC.RECONVERGENT B2 ;  /* 0x0000000000027941 */ /* 0x000fea0003800200 */
.L_x_41:
        /* <DEDUP_REMOVED lines=15> */
.L_x_44:
[----:B------:R-:W-:Y:S05]  /*23e0*/  BSYNC.RECONVERGENT B2 ;  /* 0x0000000000027941 */ /* 0x000fea0003800200 */
.L_x_43:
        /* <DEDUP_REMOVED lines=14> */
.L_x_46:
[----:B------:R-:W-:Y:S05]  /*24d0*/  BSYNC.RECONVERGENT B2 ;  /* 0x0000000000027941 */ /* 0x000fea0003800200 */
.L_x_45:
        /* <DEDUP_REMOVED lines=15> */
.L_x_48:
[----:B------:R-:W-:Y:S05]  /*25d0*/  BSYNC.RECONVERGENT B2 ;  /* 0x0000000000027941 */ /* 0x000fea0003800200 */
.L_x_47:
[----:B------:R0:W-:Y:S01]  /*25e0*/  STG.E desc[UR10][R4.64+0x1c], R13 ;  /* 0x00001c0d04007986 */ /* 0x0001e2000c10190a */
[----:B------:R-:W-:Y:S01]  /*25f0*/  IADD3 R6, PT, PT, R6, 0x10, RZ ;  /* 0x0000001006067810 */ /* 0x000fe20007ffe0ff */
[----:B------:R-:W-:Y:S06]  /*2600*/  @P2 BRA `(.L_x_49) ;  /* 0xfffffff000082947 */ /* 0x000fec000383ffff */
.L_x_16:
[----:B------:R-:W-:-:S13]  /*2610*/  ISETP.NE.AND P0, PT, R11, RZ, PT ;  /* 0x000000ff0b00720c */ /* 0x000fda0003f05270 */
[----:B------:R-:W-:Y:S05]  /*2620*/  @!P0 EXIT ;  /* 0x000000000000894d */ /* 0x000fea0003800000 */
[----:B------:R-:W1:Y:S01]  /*2630*/  LDCU UR4, c[0x0][0x388] ;  /* 0x00007100ff0477ac */ /* 0x000e620008000800 */
[----:B------:R-:W-:Y:S01]  /*2640*/  ISETP.GE.U32.AND P0, PT, R11, 0x8, PT ;  /* 0x000000080b00780c */ /* 0x000fe20003f06070 */
[----:B-1----:R-:W-:-:S12]  /*2650*/  ULOP3.LUT UR4, UR4, 0x7, URZ, 0xc0, !UPT ;  /* 0x0000000704047892 */ /* 0x002fd8000f8ec0ff */
[----:B------:R-:W-:Y:S05]  /*2660*/  @!P0 BRA `(.L_x_50) ;  /* 0x0000000800008947 */ /* 0x000fea0003800000 */
[----:B0-----:R-:W0:Y:S01]  /*2670*/  LDC.64 R4, c[0x0][0x380] ;  /* 0x0000e000ff047b82 */ /* 0x001e220000000a00 */
[----:B------:R-:W-:-:S05]  /*2680*/  IADD3 R9, PT, PT, R2, R7, RZ ;  /* 0x0000000702097210 */ /* 0x000fca0007ffe0ff */
[----:B0-----:R-:W-:-:S05]  /*2690*/  IMAD.WIDE R4, R9, 0x4, R4 ;  /* 0x0000000409047825 */ /* 0x001fca00078e0204 */
[----:B------:R-:W2:Y:S01]  /*26a0*/  LDG.E R11, desc[UR10][R4.64] ;  /* 0x0000000a040b7981 */ /* 0x000ea2000c1e1900 */
[----:B------:R-:W0:Y:S01]  /*26b0*/  MUFU.RCP R0, R3 ;  /* 0x0000000300007308 */ /* 0x000e220000001000 */
[----:B------:R-:W-:Y:S01]  /*26c0*/  BSSY.RECONVERGENT B2, `(.L_x_51) ;  /* 0x000000b000027945 */ /* 0x000fe20003800200 */
[----:B0-----:R-:W-:-:S04]  /*26d0*/  FFMA R9, R0, -R3, 1 ;  /* 0x3f80000000097423 */ /* 0x001fc80000000803 */
[----:B------:R-:W-:Y:S02]  /*26e0*/  FFMA R0, R0, R9, R0 ;  /* 0x0000000900007223 */ /* 0x000fe40000000000 */
[----:B--2---:R-:W0:Y:S02]  /*26f0*/  FCHK P0, R11, R3 ;  /* 0x000000030b007302 */ /* 0x004e240000000000 */
[----:B------:R-:W-:-:S04]  /*2700*/  FFMA R6, R0, R11, RZ ;  /* 0x0000000b00067223 */ /* 0x000fc800000000ff */
[----:B------:R-:W-:-:S04]  /*2710*/  FFMA R9, R6, -R3, R11 ;  /* 0x8000000306097223 */ /* 0x000fc8000000000b */
[----:B------:R-:W-:Y:S01]  /*2720*/  FFMA R9, R0, R9, R6 ;  /* 0x0000000900097223 */ /* 0x000fe20000000006 */
[----:B0-----:R-:W-:Y:S06]  /*2730*/  @!P0 BRA `(.L_x_52) ;  /* 0x00000000000c8947 */ /* 0x001fec0003800000 */
[----:B------:R-:W-:Y:S02]  /*2740*/  MOV R0, R11 ;  /* 0x0000000b00007202 */ /* 0x000fe40000000f00 */
[----:B------:R-:W-:-:S07]  /*2750*/  MOV R12, 0x2770 ;  /* 0x00002770000c7802 */ /* 0x000fce0000000f00 */
[----:B------:R-:W-:Y:S05]  /*2760*/  CALL.REL.NOINC `($__internal_0_$__cuda_sm3x_div_rn_noftz_f32_slowpath) ;  /* 0x0000000c00487944 */ /* 0x000fea0003c00000 */
.L_x_52:
[----:B------:R-:W-:Y:S05]  /*2770*/  BSYNC.RECONVERGENT B2 ;  /* 0x0000000000027941 */ /* 0x000fea0003800200 */
.L_x_51:
        /* <DEDUP_REMOVED lines=15> */
.L_x_54:
[----:B------:R-:W-:Y:S05]  /*2870*/  BSYNC.RECONVERGENT B2 ;  /* 0x0000000000027941 */ /* 0x000fea0003800200 */
.L_x_53:
        /* <DEDUP_REMOVED lines=14> */
.L_x_56:
[----:B------:R-:W-:Y:S05]  /*2960*/  BSYNC.RECONVERGENT B2 ;  /* 0x0000000000027941 */ /* 0x000fea0003800200 */
.L_x_55:
        /* <DEDUP_REMOVED lines=15> */
.L_x_58:
[----:B------:R-:W-:Y:S05]  /*2a60*/  BSYNC.RECONVERGENT B2 ;  /* 0x0000000000027941 */ /* 0x000fea0003800200 */
.L_x_57:
        /* <DEDUP_REMOVED lines=14> */
.L_x_60:
[----:B------:R-:W-:Y:S05]  /*2b50*/  BSYNC.RECONVERGENT B2 ;  /* 0x0000000000027941 */ /* 0x000fea0003800200 */
.L_x_59:
        /* <DEDUP_REMOVED lines=15> */
.L_x_62:
[----:B------:R-:W-:Y:S05]  /*2c50*/  BSYNC.RECONVERGENT B2 ;  /* 0x0000000000027941 */ /* 0x000fea0003800200 */
.L_x_61:
        /* <DEDUP_REMOVED lines=14> */
.L_x_64:
[----:B------:R-:W-:Y:S05]  /*2d40*/  BSYNC.RECONVERGENT B2 ;  /* 0x0000000000027941 */ /* 0x000fea0003800200 */
.L_x_63:
        /* <DEDUP_REMOVED lines=15> */
.L_x_66:
[----:B------:R-:W-:Y:S05]  /*2e40*/  BSYNC.RECONVERGENT B2 ;  /* 0x0000000000027941 */ /* 0x000fea0003800200 */
.L_x_65:
[----:B------:R1:W-:Y:S01]  /*2e50*/  STG.E desc[UR10][R4.64+0x1c], R11 ;  /* 0x00001c0b04007986 */ /* 0x0003e2000c10190a */
[----:B------:R-:W-:-:S07]  /*2e60*/  IADD3 R7, PT, PT, R7, 0x8, RZ ;  /* 0x0000000807077810 */ /* 0x000fce0007ffe0ff */
.L_x_50:
[----:B------:R-:W-:-:S13]  /*2e70*/  ISETP.NE.AND P0, PT, RZ, UR4, PT ;  /* 0x00000004ff007c0c */ /* 0x000fda000bf05270 */
[----:B------:R-:W-:Y:S05]  /*2e80*/  @!P0 EXIT ;  /* 0x000000000000894d */ /* 0x000fea0003800000 */
[----:B------:R-:W2:Y:S01]  /*2e90*/  LDCU UR5, c[0x0][0x388] ;  /* 0x00007100ff0577ac */ /* 0x000ea20008000800 */
[----:B------:R-:W-:Y:S02]  /*2ea0*/  UISETP.GE.U32.AND UP0, UPT, UR4, 0x4, UPT ;  /* 0x000000040400788c */ /* 0x000fe4000bf06070 */
[----:B--2---:R-:W-:-:S07]  /*2eb0*/  ULOP3.LUT UR5, UR5, 0x3, URZ, 0xc0, !UPT ;  /* 0x0000000305057892 */ /* 0x004fce000f8ec0ff */
[----:B------:R-:W-:Y:S05]  /*2ec0*/  BRA.U !UP0, `(.L_x_67) ;  /* 0x0000000508087547 */ /* 0x000fea000b800000 */
[----:B01----:R-:W0:Y:S01]  /*2ed0*/  LDC.64 R4, c[0x0][0x380] ;  /* 0x0000e000ff047b82 */ /* 0x003e220000000a00 */
        /* <DEDUP_REMOVED lines=15> */
.L_x_69:
[----:B------:R-:W-:Y:S05]  /*2fd0*/  BSYNC.RECONVERGENT B2 ;  /* 0x0000000000027941 */ /* 0x000fea0003800200 */
.L_x_68:
        /* <DEDUP_REMOVED lines=15> */
.L_x_71:
[----:B------:R-:W-:Y:S05]  /*30d0*/  BSYNC.RECONVERGENT B2 ;  /* 0x0000000000027941 */ /* 0x000fea0003800200 */
.L_x_70:
        /* <DEDUP_REMOVED lines=14> */
.L_x_73:
[----:B------:R-:W-:Y:S05]  /*31c0*/  BSYNC.RECONVERGENT B2 ;  /* 0x0000000000027941 */ /* 0x000fea0003800200 */
.L_x_72:
        /* <DEDUP_REMOVED lines=15> */
.L_x_75:
[----:B------:R-:W-:Y:S05]  /*32c0*/  BSYNC.RECONVERGENT B2 ;  /* 0x0000000000027941 */ /* 0x000fea0003800200 */
.L_x_74:
[----:B------:R2:W-:Y:S01]  /*32d0*/  STG.E desc[UR10][R4.64+0xc], R11 ;  /* 0x00000c0b04007986 */ /* 0x0005e2000c10190a */
[----:B------:R-:W-:-:S07]  /*32e0*/  IADD3 R7, PT, PT, R7, 0x4, RZ ;  /* 0x0000000407077810 */ /* 0x000fce0007ffe0ff */
.L_x_67:
[----:B------:R-:W-:-:S13]  /*32f0*/  ISETP.NE.AND P0, PT, RZ, UR5, PT ;  /* 0x00000005ff007c0c */ /* 0x000fda000bf05270 */
[----:B------:R-:W-:Y:S05]  /*3300*/  @!P0 EXIT ;  /* 0x000000000000894d */ /* 0x000fea0003800000 */
[----:B012---:R-:W0:Y:S01]  /*3310*/  LDC.64 R4, c[0x0][0x380] ;  /* 0x0000e000ff047b82 */ /* 0x007e220000000a00 */
[----:B------:R-:W-:Y:S01]  /*3320*/  IADD3 R11, PT, PT, R2, R7, RZ ;  /* 0x00000007020b7210 */ /* 0x000fe20007ffe0ff */
[----:B------:R-:W-:-:S12]  /*3330*/  UIADD3 UR4, UPT, UPT, -UR5, URZ, URZ ;  /* 0x000000ff05047290 */ /* 0x000fd8000fffe1ff */
.L_x_78:
[----:B01----:R-:W-:-:S05]  /*3340*/  IMAD.WIDE R6, R11, 0x4, R4 ;  /* 0x000000040b067825 */ /* 0x003fca00078e0204 */
[----:B------:R-:W2:Y:S01]  /*3350*/  LDG.E R13, desc[UR10][R6.64] ;  /* 0x0000000a060d7981 */ /* 0x000ea2000c1e1900 */
[----:B------:R-:W0:Y:S01]  /*3360*/  MUFU.RCP R0, R3 ;  /* 0x0000000300007308 */ /* 0x000e220000001000 */
[----:B------:R-:W-:Y:S01]  /*3370*/  UIADD3 UR4, UPT, UPT, UR4, 0x1, URZ ;  /* 0x0000000104047890 */ /* 0x000fe2000fffe0ff */
[----:B------:R-:W-:Y:S03]  /*3380*/  BSSY.RECONVERGENT B2, `(.L_x_76) ;  /* 0x000000c000027945 */ /* 0x000fe60003800200 */
[----:B------:R-:W-:Y:S01]  /*3390*/  UISETP.NE.AND UP0, UPT, UR4, URZ, UPT ;  /* 0x000000ff0400728c */ /* 0x000fe2000bf05270 */
[----:B0-----:R-:W-:-:S04]  /*33a0*/  FFMA R9, R0, -R3, 1 ;  /* 0x3f80000000097423 */ /* 0x001fc80000000803 */
[----:B------:R-:W-:Y:S01]  /*33b0*/  FFMA R0, R0, R9, R0 ;  /* 0x0000000900007223 */ /* 0x000fe20000000000 */
[----:B--2---:R-:W0:Y:S03]  /*33c0*/  FCHK P0, R13, R3 ;  /* 0x000000030d007302 */ /* 0x004e260000000000 */
[----:B------:R-:W-:-:S04]  /*33d0*/  FFMA R2, R0, R13, RZ ;  /* 0x0000000d00027223 */ /* 0x000fc800000000ff */
[----:B------:R-:W-:-:S04]  /*33e0*/  FFMA R9, R2, -R3, R13 ;  /* 0x8000000302097223 */ /* 0x000fc8000000000d */
[----:B------:R-:W-:Y:S01]  /*33f0*/  FFMA R9, R0, R9, R2 ;  /* 0x0000000900097223 */ /* 0x000fe20000000002 */
[----:B0-----:R-:W-:Y:S06]  /*3400*/  @!P0 BRA `(.L_x_77) ;  /* 0x00000000000c8947 */ /* 0x001fec0003800000 */
[----:B------:R-:W-:Y:S02]  /*3410*/  MOV R0, R13 ;  /* 0x0000000d00007202 */ /* 0x000fe40000000f00 */
[----:B------:R-:W-:-:S07]  /*3420*/  MOV R12, 0x3440 ;  /* 0x00003440000c7802 */ /* 0x000fce0000000f00 */
[----:B------:R-:W-:Y:S05]  /*3430*/  CALL.REL.NOINC `($__internal_0_$__cuda_sm3x_div_rn_noftz_f32_slowpath) ;  /* 0x0000000000147944 */ /* 0x000fea0003c00000 */
.L_x_77:
[----:B------:R-:W-:Y:S05]  /*3440*/  BSYNC.RECONVERGENT B2 ;  /* 0x0000000000027941 */ /* 0x000fea0003800200 */
.L_x_76:
[----:B------:R1:W-:Y:S01]  /*3450*/  STG.E desc[UR10][R6.64], R9 ;  /* 0x0000000906007986 */ /* 0x0003e2000c10190a */
[----:B------:R-:W-:Y:S01]  /*3460*/  IADD3 R11, PT, PT, R11, 0x1, RZ ;  /* 0x000000010b0b7810 */ /* 0x000fe20007ffe0ff */
[----:B------:R-:W-:Y:S06]  /*3470*/  BRA.U UP0, `(.L_x_78) ;  /* 0xfffffffd00b07547 */ /* 0x000fec000b83ffff */
[----:B------:R-:W-:Y:S05]  /*3480*/  EXIT ;  /* 0x000000000000794d */ /* 0x000fea0003800000 */
        .weak           $__internal_0_$__cuda_sm3x_div_rn_noftz_f32_slowpath
        .type           $__internal_0_$__cuda_sm3x_div_rn_noftz_f32_slowpath,@function
        .size           $__internal_0_$__cuda_sm3x_div_rn_noftz_f32_slowpath,(.L_x_114 - $__internal_0_$__cuda_sm3x_div_rn_noftz_f32_slowpath)
$__internal_0_$__cuda_sm3x_div_rn_noftz_f32_slowpath:
[----:B------:R-:W-:Y:S01]  /*3490*/  SHF.R.U32.HI R10, RZ, 0x17, R3 ;  /* 0x00000017ff0a7819 */ /* 0x000fe20000011603 */
[----:B------:R-:W-:Y:S01]  /*34a0*/  BSSY.RECONVERGENT B0, `(.L_x_79) ;  /* 0x0000063000007945 */ /* 0x000fe20003800200 */
[----:B------:R-:W-:Y:S02]  /*34b0*/  SHF.R.U32.HI R13, RZ, 0x17, R0 ;  /* 0x00000017ff0d7819 */ /* 0x000fe40000011600 */
[----:B------:R-:W-:Y:S02]  /*34c0*/  LOP3.LUT R10, R10, 0xff, RZ, 0xc0, !PT ;  /* 0x000000ff0a0a7812 */ /* 0x000fe400078ec0ff */
[----:B------:R-:W-:Y:S02]  /*34d0*/  LOP3.LUT R13, R13, 0xff, RZ, 0xc0, !PT ;  /* 0x000000ff0d0d7812 */ /* 0x000fe400078ec0ff */
[----:B------:R-:W-:Y:S02]  /*34e0*/  IADD3 R16, PT, PT, R10, -0x1, RZ ;  /* 0xffffffff0a107810 */ /* 0x000fe40007ffe0ff */
[----:B------:R-:W-:-:S02]  /*34f0*/  IADD3 R14, PT, PT, R13, -0x1, RZ ;  /* 0xffffffff0d0e7810 */ /* 0x000fc40007ffe0ff */
[----:B------:R-:W-:Y:S02]  /*3500*/  ISETP.GT.U32.AND P0, PT, R16, 0xfd, PT ;  /* 0x000000fd1000780c */ /* 0x000fe40003f04070 */
[----:B------:R-:W-:Y:S02]  /*3510*/  MOV R15, R3 ;  /* 0x00000003000f7202 */ /* 0x000fe40000000f00 */
[----:B------:R-:W-:-:S13]  /*3520*/  ISETP.GT.U32.OR P0, PT, R14, 0xfd, P0 ;  /* 0x000000fd0e00780c */ /* 0x000fda0000704470 */
[----:B------:R-:W-:Y:S01]  /*3530*/  @!P0 MOV R9, RZ ;  /* 0x000000ff00098202 */ /* 0x000fe20000000f00 */
[----:B------:R-:W-:Y:S06]  /*3540*/  @!P0 BRA `(.L_x_80) ;  /* 0x00000000005c8947 */ /* 0x000fec0003800000 */
[----:B------:R-:W-:Y:S02]  /*3550*/  FSETP.GTU.FTZ.AND P0, PT, |R0|, +INF , PT ;  /* 0x7f8000000000780b */ /* 0x000fe40003f1c200 */
[----:B------:R-:W-:-:S04]  /*3560*/  FSETP.GTU.FTZ.AND P1, PT, |R3|, +INF , PT ;  /* 0x7f8000000300780b */ /* 0x000fc80003f3c200 */
[----:B------:R-:W-:-:S13]  /*3570*/  PLOP3.LUT P0, PT, P0, P1, PT, 0xf8, 0x8f ;  /* 0x00000000008f781c */ /* 0x000fda0000703f70 */
[----:B------:R-:W-:Y:S05]  /*3580*/  @P0 BRA `(.L_x_81) ;  /* 0x00000004004c0947 */ /* 0x000fea0003800000 */
[----:B------:R-:W-:-:S13]  /*3590*/  LOP3.LUT P0, RZ, R15, 0x7fffffff, R0, 0xc8, !PT ;  /* 0x7fffffff0fff7812 */ /* 0x000fda000780c800 */
[----:B------:R-:W-:Y:S05]  /*35a0*/  @!P0 BRA `(.L_x_82) ;  /* 0x00000004003c8947 */ /* 0x000fea0003800000 */
[C---:B------:R-:W-:Y:S02]  /*35b0*/  FSETP.NEU.FTZ.AND P3, PT, |R0|.reuse, +INF , PT ;  /* 0x7f8000000000780b */ /* 0x040fe40003f7d200 */
[----:B------:R-:W-:Y:S02]  /*35c0*/  FSETP.NEU.FTZ.AND P1, PT, |R3|, +INF , PT ;  /* 0x7f8000000300780b */ /* 0x000fe40003f3d200 */
[----:B------:R-:W-:-:S11]  /*35d0*/  FSETP.NEU.FTZ.AND P0, PT, |R0|, +INF , PT ;  /* 0x7f8000000000780b */ /* 0x000fd60003f1d200 */
[----:B------:R-:W-:Y:S05]  /*35e0*/  @!P1 BRA !P3, `(.L_x_82) ;  /* 0x00000004002c9947 */ /* 0x000fea0005800000 */
[----:B------:R-:W-:-:S04]  /*35f0*/  LOP3.LUT P3, RZ, R0, 0x7fffffff, RZ, 0xc0, !PT ;  /* 0x7fffffff00ff7812 */ /* 0x000fc8000786c0ff */
[----:B------:R-:W-:-:S13]  /*3600*/  PLOP3.LUT P1, PT, P1, P3, PT, 0x2f, 0xf2 ;  /* 0x0000000000f2781c */ /* 0x000fda0000f26577 */
[----:B------:R-:W-:Y:S05]  /*3610*/  @P1 BRA `(.L_x_83) ;  /* 0x0000000400181947 */ /* 0x000fea0003800000 */
[----:B------:R-:W-:-:S04]  /*3620*/  LOP3.LUT P1, RZ, R15, 0x7fffffff, RZ, 0xc0, !PT ;  /* 0x7fffffff0fff7812 */ /* 0x000fc8000782c0ff */
[----:B------:R-:W-:-:S13]  /*3630*/  PLOP3.LUT P0, PT, P0, P1, PT, 0x2f, 0xf2 ;  /* 0x0000000000f2781c */ /* 0x000fda0000702577 */
[----:B------:R-:W-:Y:S05]  /*3640*/  @P0 BRA `(.L_x_84) ;  /* 0x0000000400000947 */ /* 0x000fea0003800000 */
[----:B------:R-:W-:Y:S02]  /*3650*/  ISETP.GE.AND P0, PT, R14, RZ, PT ;  /* 0x000000ff0e00720c */ /* 0x000fe40003f06270 */
[----:B------:R-:W-:-:S11]  /*3660*/  ISETP.GE.AND P1, PT, R16, RZ, PT ;  /* 0x000000ff1000720c */ /* 0x000fd60003f26270 */
[----:B------:R-:W-:Y:S01]  /*3670*/  @P0 MOV R9, RZ ;  /* 0x000000ff00090202 */ /* 0x000fe20000000f00 */
[----:B------:R-:W-:Y:S01]  /*3680*/  @!P0 FFMA R0, R0, 1.84467440737095516160e+19, RZ ;  /* 0x5f80000000008823 */ /* 0x000fe200000000ff */
[----:B------:R-:W-:Y:S01]  /*3690*/  @!P0 MOV R9, 0xffffffc0 ;  /* 0xffffffc000098802 */ /* 0x000fe20000000f00 */
[----:B------:R-:W-:-:S03]  /*36a0*/  @!P1 FFMA R15, R3, 1.84467440737095516160e+19, RZ ;  /* 0x5f800000030f9823 */ /* 0x000fc600000000ff */
[----:B------:R-:W-:-:S07]  /*36b0*/  @!P1 IADD3 R9, PT, PT, R9, 0x40, RZ ;  /* 0x0000004009099810 */ /* 0x000fce0007ffe0ff */
.L_x_80:
[----:B------:R-:W-:Y:S01]  /*36c0*/  LEA R14, R10, 0xc0800000, 0x17 ;  /* 0xc08000000a0e7811 */ /* 0x000fe200078eb8ff */
[----:B------:R-:W-:Y:S01]  /*36d0*/  BSSY.RECONVERGENT B1, `(.L_x_85) ;  /* 0x0000036000017945 */ /* 0x000fe20003800200 */
[----:B------:R-:W-:Y:S02]  /*36e0*/  IADD3 R13, PT, PT, R13, -0x7f, RZ ;  /* 0xffffff810d0d7810 */ /* 0x000fe40007ffe0ff */
[----:B------:R-:W-:-:S03]  /*36f0*/  IADD3 R16, PT, PT, -R14, R15, RZ ;  /* 0x0000000f0e107210 */ /* 0x000fc60007ffe1ff */
[C---:B------:R-:W-:Y:S01]  /*3700*/  IMAD R0, R13.reuse, -0x800000, R0 ;  /* 0xff8000000d007824 */ /* 0x040fe200078e0200 */
[----:B------:R0:W1:Y:S01]  /*3710*/  MUFU.RCP R14, R16 ;  /* 0x00000010000e7308 */ /* 0x0000620000001000 */
[----:B------:R-:W-:Y:S01]  /*3720*/  FADD.FTZ R17, -R16, -RZ ;  /* 0x800000ff10117221 */ /* 0x000fe20000010100 */
[----:B0-----:R-:W-:-:S04]  /*3730*/  IADD3 R16, PT, PT, R13, 0x7f, -R10 ;  /* 0x0000007f0d107810 */ /* 0x001fc80007ffe80a */
[----:B------:R-:W-:Y:S01]  /*3740*/  IADD3 R9, PT, PT, R16, R9, RZ ;  /* 0x0000000910097210 */ /* 0x000fe20007ffe0ff */
[----:B-1----:R-:W-:-:S04]  /*3750*/  FFMA R15, R14, R17, 1 ;  /* 0x3f8000000e0f7423 */ /* 0x002fc80000000011 */
[----:B------:R-:W-:-:S04]  /*3760*/  FFMA R15, R14, R15, R14 ;  /* 0x0000000f0e0f7223 */ /* 0x000fc8000000000e */
[----:B------:R-:W-:-:S04]  /*3770*/  FFMA R14, R0, R15, RZ ;  /* 0x0000000f000e7223 */ /* 0x000fc800000000ff */
[----:B------:R-:W-:-:S04]  /*3780*/  FFMA R18, R17, R14, R0 ;  /* 0x0000000e11127223 */ /* 0x000fc80000000000 */
[----:B------:R-:W-:-:S04]  /*3790*/  FFMA R14, R15, R18, R14 ;  /* 0x000000120f0e7223 */ /* 0x000fc8000000000e */
[----:B------:R-:W-:-:S04]  /*37a0*/  FFMA R17, R17, R14, R0 ;  /* 0x0000000e11117223 */ /* 0x000fc80000000000 */
[----:B------:R-:W-:-:S05]  /*37b0*/  FFMA R0, R15, R17, R14 ;  /* 0x000000110f007223 */ /* 0x000fca000000000e */
[----:B------:R-:W-:-:S04]  /*37c0*/  SHF.R.U32.HI R10, RZ, 0x17, R0 ;  /* 0x00000017ff0a7819 */ /* 0x000fc80000011600 */
[----:B------:R-:W-:-:S04]  /*37d0*/  LOP3.LUT R10, R10, 0xff, RZ, 0xc0, !PT ;  /* 0x000000ff0a0a7812 */ /* 0x000fc800078ec0ff */
[----:B------:R-:W-:-:S04]  /*37e0*/  IADD3 R10, PT, PT, R10, R9, RZ ;  /* 0x000000090a0a7210 */ /* 0x000fc80007ffe0ff */
[----:B------:R-:W-:-:S04]  /*37f0*/  IADD3 R13, PT, PT, R10, -0x1, RZ ;  /* 0xffffffff0a0d7810 */ /* 0x000fc80007ffe0ff */
[----:B------:R-:W-:-:S13]  /*3800*/  ISETP.GE.U32.AND P0, PT, R13, 0xfe, PT ;  /* 0x000000fe0d00780c */ /* 0x000fda0003f06070 */
[----:B------:R-:W-:Y:S05]  /*3810*/  @!P0 BRA `(.L_x_86) ;  /* 0x0000000000808947 */ /* 0x000fea0003800000 */
[----:B------:R-:W-:-:S13]  /*3820*/  ISETP.GT.AND P0, PT, R10, 0xfe, PT ;  /* 0x000000fe0a00780c */ /* 0x000fda0003f04270 */
[----:B------:R-:W-:Y:S05]  /*3830*/  @P0 BRA `(.L_x_87) ;  /* 0x00000000006c0947 */ /* 0x000fea0003800000 */
[----:B------:R-:W-:-:S13]  /*3840*/  ISETP.GE.AND P0, PT, R10, 0x1, PT ;  /* 0x000000010a00780c */ /* 0x000fda0003f06270 */
[----:B------:R-:W-:Y:S05]  /*3850*/  @P0 BRA `(.L_x_88) ;  /* 0x0000000000740947 */ /* 0x000fea0003800000 */
[----:B------:R-:W-:Y:S02]  /*3860*/  ISETP.GE.AND P0, PT, R10, -0x18, PT ;  /* 0xffffffe80a00780c */ /* 0x000fe40003f06270 */
[----:B------:R-:W-:-:S11]  /*3870*/  LOP3.LUT R0, R0, 0x80000000, RZ, 0xc0, !PT ;  /* 0x8000000000007812 */ /* 0x000fd600078ec0ff */
[----:B------:R-:W-:Y:S05]  /*3880*/  @!P0 BRA `(.L_x_88) ;  /* 0x0000000000688947 */ /* 0x000fea0003800000 */
[-CC-:B------:R-:W-:Y:S01]  /*3890*/  FFMA.RZ R9, R15, R17.reuse, R14.reuse ;  /* 0x000000110f097223 */ /* 0x180fe2000000c00e */
[C---:B------:R-:W-:Y:S02]  /*38a0*/  IADD3 R16, PT, PT, R10.reuse, 0x20, RZ ;  /* 0x000000200a107810 */ /* 0x040fe40007ffe0ff */
[C---:B------:R-:W-:Y:S02]  /*38b0*/  ISETP.NE.AND P3, PT, R10.reuse, RZ, PT ;  /* 0x000000ff0a00720c */ /* 0x040fe40003f65270 */
[----:B------:R-:W-:Y:S01]  /*38c0*/  LOP3.LUT R13, R9, 0x7fffff, RZ, 0xc0, !PT ;  /* 0x007fffff090d7812 */ /* 0x000fe200078ec0ff */
[CCC-:B------:R-:W-:Y:S01]  /*38d0*/  FFMA.RP R9, R15.reuse, R17.reuse, R14.reuse ;  /* 0x000000110f097223 */ /* 0x1c0fe2000000800e */
[----:B------:R-:W-:Y:S01]  /*38e0*/  FFMA.RM R14, R15, R17, R14 ;  /* 0x000000110f0e7223 */ /* 0x000fe2000000400e */
[----:B------:R-:W-:Y:S02]  /*38f0*/  ISETP.NE.AND P1, PT, R10, RZ, PT ;  /* 0x000000ff0a00720c */ /* 0x000fe40003f25270 */
[----:B------:R-:W-:-:S02]  /*3900*/  LOP3.LUT R13, R13, 0x800000, RZ, 0xfc, !PT ;  /* 0x008000000d0d7812 */ /* 0x000fc400078efcff */
[----:B------:R-:W-:Y:S02]  /*3910*/  IADD3 R10, PT, PT, -R10, RZ, RZ ;  /* 0x000000ff0a0a7210 */ /* 0x000fe40007ffe1ff */
[----:B------:R-:W-:Y:S02]  /*3920*/  SHF.L.U32 R16, R13, R16, RZ ;  /* 0x000000100d107219 */ /* 0x000fe400000006ff */
[----:B------:R-:W-:Y:S02]  /*3930*/  FSETP.NEU.FTZ.AND P0, PT, R9, R14, PT ;  /* 0x0000000e0900720b */ /* 0x000fe40003f1d000 */
[----:B------:R-:W-:Y:S02]  /*3940*/  SEL R10, R10, RZ, P3 ;  /* 0x000000ff0a0a7207 */ /* 0x000fe40001800000 */
[----:B------:R-:W-:Y:S02]  /*3950*/  ISETP.NE.AND P1, PT, R16, RZ, P1 ;  /* 0x000000ff1000720c */ /* 0x000fe40000f25270 */
[----:B------:R-:W-:-:S02]  /*3960*/  SHF.R.U32.HI R10, RZ, R10, R13 ;  /* 0x0000000aff0a7219 */ /* 0x000fc4000001160d */
[----:B------:R-:W-:Y:S02]  /*3970*/  PLOP3.LUT P0, PT, P0, P1, PT, 0xf8, 0x8f ;  /* 0x00000000008f781c */ /* 0x000fe40000703f70 */
[----:B------:R-:W-:Y:S02]  /*3980*/  SHF.R.U32.HI R14, RZ, 0x1, R10 ;  /* 0x00000001ff0e7819 */ /* 0x000fe4000001160a */
[----:B------:R-:W-:-:S04]  /*3990*/  SEL R9, RZ, 0x1, !P0 ;  /* 0x00000001ff097807 */ /* 0x000fc80004000000 */
[----:B------:R-:W-:-:S04]  /*39a0*/  LOP3.LUT R9, R9, 0x1, R14, 0xf8, !PT ;  /* 0x0000000109097812 */ /* 0x000fc800078ef80e */
[----:B------:R-:W-:-:S04]  /*39b0*/  LOP3.LUT R9, R9, R10, RZ, 0xc0, !PT ;  /* 0x0000000a09097212 */ /* 0x000fc800078ec0ff */
[----:B------:R-:W-:-:S04]  /*39c0*/  IADD3 R9, PT, PT, R14, R9, RZ ;  /* 0x000000090e097210 */ /* 0x000fc80007ffe0ff */
[----:B------:R-:W-:Y:S01]  /*39d0*/  LOP3.LUT R0, R9, R0, RZ, 0xfc, !PT ;  /* 0x0000000009007212 */ /* 0x000fe200078efcff */
[----:B------:R-:W-:Y:S06]  /*39e0*/  BRA `(.L_x_88) ;  /* 0x0000000000107947 */ /* 0x000fec0003800000 */
.L_x_87:
[----:B------:R-:W-:-:S04]  /*39f0*/  LOP3.LUT R0, R0, 0x80000000, RZ, 0xc0, !PT ;  /* 0x8000000000007812 */ /* 0x000fc800078ec0ff */
[----:B------:R-:W-:Y:S01]  /*3a00*/  LOP3.LUT R0, R0, 0x7f800000, RZ, 0xfc, !PT ;  /* 0x7f80000000007812 */ /* 0x000fe200078efcff */
[----:B------:R-:W-:Y:S06]  /*3a10*/  BRA `(.L_x_88) ;  /* 0x0000000000047947 */ /* 0x000fec0003800000 */
.L_x_86:
[----:B------:R-:W-:-:S07]  /*3a20*/  LEA R0, R9, R0, 0x17 ;  /* 0x0000000009007211 */ /* 0x000fce00078eb8ff */
.L_x_88:
[----:B------:R-:W-:Y:S05]  /*3a30*/  BSYNC.RECONVERGENT B1 ;  /* 0x0000000000017941 */ /* 0x000fea0003800200 */
.L_x_85:
[----:B------:R-:W-:Y:S05]  /*3a40*/  BRA `(.L_x_89) ;  /* 0x0000000000207947 */ /* 0x000fea0003800000 */
.L_x_84:
[----:B------:R-:W-:-:S04]  /*3a50*/  LOP3.LUT R0, R15, 0x80000000, R0, 0x48, !PT ;  /* 0x800000000f007812 */ /* 0x000fc800078e4800 */
[----:B------:R-:W-:Y:S01]  /*3a60*/  LOP3.LUT R0, R0, 0x7f800000, RZ, 0xfc, !PT ;  /* 0x7f80000000007812 */ /* 0x000fe200078efcff */
[----:B------:R-:W-:Y:S06]  /*3a70*/  BRA `(.L_x_89) ;  /* 0x0000000000147947 */ /* 0x000fec0003800000 */
.L_x_83:
[----:B------:R-:W-:Y:S01]  /*3a80*/  LOP3.LUT R0, R15, 0x80000000, R0, 0x48, !PT ;  /* 0x800000000f007812 */ /* 0x000fe200078e4800 */
[----:B------:R-:W-:Y:S06]  /*3a90*/  BRA `(.L_x_89) ;  /* 0x00000000000c7947 */ /* 0x000fec0003800000 */
.L_x_82:
[----:B------:R-:W0:Y:S01]  /*3aa0*/  MUFU.RSQ R0, -QNAN ;  /* 0xffc0000000007908 */ /* 0x000e220000001400 */
[----:B------:R-:W-:Y:S05]  /*3ab0*/  BRA `(.L_x_89) ;  /* 0x0000000000047947 */ /* 0x000fea0003800000 */
.L_x_81:
[----:B------:R-:W-:-:S07]  /*3ac0*/  FADD.FTZ R0, R0, R3 ;  /* 0x0000000300007221 */ /* 0x000fce0000010000 */
.L_x_89:
[----:B------:R-:W-:Y:S05]  /*3ad0*/  BSYNC.RECONVERGENT B0 ;  /* 0x0000000000007941 */ /* 0x000fea0003800200 */
.L_x_79:
[----:B------:R-:W-:Y:S01]  /*3ae0*/  HFMA2 R13, -RZ, RZ, 0, 0 ;  /* 0x00000000ff0d7431 */ /* 0x000fe200000001ff */
[----:B0-----:R-:W-:-:S03]  /*3af0*/  MOV R9, R0 ;  /* 0x0000000000097202 */ /* 0x001fc60000000f00 */
[----:B------:R-:W-:Y:S05]  /*3b00*/  RET.REL.NODEC R12 `(_Z13softmaxKernelPfi) ;  /* 0xffffffc40c3c7950 */ /* 0x000fea0003c3ffff */
.L_x_90:
        /* <DEDUP_REMOVED lines=15> */
.L_x_114:


//--------------------- .text._Z21attentionScoresKernelPKfS0_Pfii --------------------------
	.section	.text._Z21attentionScoresKernelPKfS0_Pfii,"ax",@progbits
	.align	128
        .global         _Z21attentionScoresKernelPKfS0_Pfii
        .type           _Z21attentionScoresKernelPKfS0_Pfii,@function
        .size           _Z21attentionScoresKernelPKfS0_Pfii,(.L_x_116 - _Z21attentionScoresKernelPKfS0_Pfii)
        .other          _Z21attentionScoresKernelPKfS0_Pfii,@"STO_CUDA_ENTRY STV_DEFAULT"
_Z21attentionScoresKernelPKfS0_Pfii:
.text._Z21attentionScoresKernelPKfS0_Pfii:
[----:B------:R-:W-:Y:S01]  /*0000*/  LDC R1, c[0x0][0x37c] ;  /* 0x0000df00ff017b82 */ /* 0x000fe20000000800 */
[----:B------:R-:W0:Y:S07]  /*0010*/  S2R R3, SR_TID.Y ;  /* 0x0000000000037919 */ /* 0x000e2e0000002200 */
[----:B------:R-:W0:Y:S01]  /*0020*/  LDC R6, c[0x0][0x364] ;  /* 0x0000d900ff067b82 */ /* 0x000e220000000800 */
[----:B------:R-:W1:Y:S01]  /*0030*/  LDCU UR6, c[0x0][0x398] ;  /* 0x00007300ff0677ac */ /* 0x000e620008000800 */
[----:B------:R-:W2:Y:S06]  /*0040*/  S2R R0, SR_TID.X ;  /* 0x0000000000007919 */ /* 0x000eac0000002100 */
[----:B------:R-:W0:Y:S08]  /*0050*/  S2UR UR4, SR_CTAID.Y ;  /* 0x00000000000479c3 */ /* 0x000e300000002600 */
[----:B------:R-:W2:Y:S08]  /*0060*/  S2UR UR5, SR_CTAID.X ;  /* 0x00000000000579c3 */ /* 0x000eb00000002500 */
[----:B------:R-:W2:Y:S01]  /*0070*/  LDC R7, c[0x0][0x360] ;  /* 0x0000d800ff077b82 */ /* 0x000ea20000000800 */
[----:B0-----:R-:W-:-:S02]  /*0080*/  IMAD R6, R6, UR4, R3 ;  /* 0x0000000406067c24 */ /* 0x001fc4000f8e0203 */
[----:B--2---:R-:W-:-:S05]  /*0090*/  IMAD R7, R7, UR5, R0 ;  /* 0x0000000507077c24 */ /* 0x004fca000f8e0200 */
[----:B------:R-:W-:-:S04]  /*00a0*/  VIMNMX R0, PT, PT, R6, R7, !PT ;  /* 0x0000000706007248 */ /* 0x000fc80007fe0100 */
[----:B-1----:R-:W-:-:S13]  /*00b0*/  ISETP.GE.AND P0, PT, R0, UR6, PT ;  /* 0x0000000600007c0c */ /* 0x002fda000bf06270 */
[----:B------:R-:W-:Y:S05]  /*00c0*/  @P0 EXIT ;  /* 0x000000000000094d */ /* 0x000fea0003800000 */
[----:B------:R-:W0:Y:S01]  /*00d0*/  LDCU UR12, c[0x0][0x39c] ;  /* 0x00007380ff0c77ac */ /* 0x000e220008000800 */
[----:B------:R-:W-:Y:S01]  /*00e0*/  HFMA2 R15, -RZ, RZ, 0, 0 ;  /* 0x00000000ff0f7431 */ /* 0x000fe200000001ff */
[----:B------:R-:W1:Y:S01]  /*00f0*/  LDCU.64 UR10, c[0x0][0x358] ;  /* 0x00006b00ff0a77ac */ /* 0x000e620008000a00 */
[----:B0-----:R-:W-:-:S09]  /*0100*/  UISETP.GE.AND UP0, UPT, UR12, 0x1, UPT ;  /* 0x000000010c00788c */ /* 0x001fd2000bf06270 */
[----:B-1----:R-:W-:Y:S05]  /*0110*/  BRA.U !UP0, `(.L_x_91) ;  /* 0x0000000908987547 */ /* 0x002fea000b800000 */
[----:B------:R-:W-:Y:S02]  /*0120*/  UISETP.GE.U32.AND UP1, UPT, UR12, 0x10, UPT ;  /* 0x000000100c00788c */ /* 0x000fe4000bf26070 */
[----:B------:R-:W-:Y:S01]  /*0130*/  IMAD R8, R6, UR12, RZ ;  /* 0x0000000c06087c24 */ /* 0x000fe2000f8e02ff */
[----:B------:R-:W-:Y:S02]  /*0140*/  ULOP3.LUT UR8, UR12, 0xf, URZ, 0xc0, !UPT ;  /* 0x0000000f0c087892 */ /* 0x000fe4000f8ec0ff */
[----:B------:R-:W-:Y:S01]  /*0150*/  IMAD R9, R7, UR12, RZ ;  /* 0x0000000c07097c24 */ /* 0x000fe2000f8e02ff */
[----:B------:R-:W-:Y:S01]  /*0160*/  UMOV UR4, URZ ;  /* 0x000000ff00047c82 */ /* 0x000fe20008000000 */
[----:B------:R-:W-:Y:S01]  /*0170*/  IMAD.MOV.U32 R15, RZ, RZ, RZ ;  /* 0x000000ffff0f7224 */ /* 0x000fe200078e00ff */
[----:B------:R-:W-:Y:S01]  /*0180*/  UISETP.NE.AND UP0, UPT, UR8, URZ, UPT ;  /* 0x000000ff0800728c */ /* 0x000fe2000bf05270 */
[----:B------:R-:W-:Y:S10]  /*0190*/  BRA.U !UP1, `(.L_x_92) ;  /* 0x0000000509107547 */ /* 0x000ff4000b800000 */
[----:B------:R-:W0:Y:S01]  /*01a0*/  LDC.64 R2, c[0x0][0x380] ;  /* 0x0000e000ff027b82 */ /* 0x000e220000000a00 */
[----:B------:R-:W1:Y:S01]  /*01b0*/  LDCU.64 UR6, c[0x0][0x388] ;  /* 0x00007100ff0677ac */ /* 0x000e620008000a00 */
[----:B------:R-:W-:Y:S01]  /*01c0*/  IMAD.MOV.U32 R15, RZ, RZ, RZ ;  /* 0x000000ffff0f7224 */ /* 0x000fe200078e00ff */
[----:B------:R-:W-:Y:S01]  /*01d0*/  MOV R0, R9 ;  /* 0x0000000900007202 */ /* 0x000fe20000000f00 */
[----:B------:R-:W-:-:S04]  /*01e0*/  ULOP3.LUT UR4, UR12, 0x7ffffff0, URZ, 0xc0, !UPT ;  /* 0x7ffffff00c047892 */ /* 0x000fc8000f8ec0ff */
[----:B------:R-:W-:Y:S02]  /*01f0*/  UIADD3 UR9, UPT, UPT, -UR4, URZ, URZ ;  /* 0x000000ff04097290 */ /* 0x000fe4000fffe1ff */
[----:B-1----:R-:W-:-:S04]  /*0200*/  UIADD3 UR5, UP1, UPT, UR6, 0x20, URZ ;  /* 0x0000002006057890 */ /* 0x002fc8000ff3e0ff */
[----:B------:R-:W-:Y:S01]  /*0210*/  UIADD3.X UR6, UPT, UPT, URZ, UR7, URZ, UP1, !UPT ;  /* 0x00000007ff067290 */ /* 0x000fe20008ffe4ff */
[----:B0-----:R-:W-:-:S03]  /*0220*/  IMAD.WIDE.U32 R2, R8, 0x4, R2 ;  /* 0x0000000408027825 */ /* 0x001fc600078e0002 */
[----:B------:R-:W-:-:S04]  /*0230*/  IADD3 R4, P0, PT, R2, 0x20, RZ ;  /* 0x0000002002047810 */ /* 0x000fc80007f1e0ff */
[----:B------:R-:W-:-:S09]  /*0240*/  IADD3.X R5, PT, PT, RZ, R3, RZ, P0, !PT ;  /* 0x00000003ff057210 */ /* 0x000fd200007fe4ff */
.L_x_93:
[----:B------:R-:W-:Y:S01]  /*0250*/  MOV R3, UR6 ;  /* 0x0000000600037c02 */ /* 0x000fe20008000f00 */
[----:B------:R-:W-:Y:S01]  /*0260*/  IMAD.U32 R2, RZ, RZ, UR5 ;  /* 0x00000005ff027e24 */ /* 0x000fe2000f8e00ff */
[----:B------:R-:W2:Y:S03]  /*0270*/  LDG.E R14, desc[UR10][R4.64+-0x20] ;  /* 0xffffe00a040e7981 */ /* 0x000ea6000c1e1900 */
[----:B------:R-:W-:Y:S01]  /*0280*/  IMAD.WIDE R2, R0, 0x4, R2 ;  /* 0x0000000400027825 */ /* 0x000fe200078e0202 */
[----:B------:R-:W3:Y:S04]  /*0290*/  LDG.E R17, desc[UR10][R4.64+-0x1c] ;  /* 0xffffe40a04117981 */ /* 0x000ee8000c1e1900 */
[----:B------:R-:W2:Y:S04]  /*02a0*/  LDG.E R16, desc[UR10][R2.64+-0x20] ;  /* 0xffffe00a02107981 */ /* 0x000ea8000c1e1900 */
        /* <DEDUP_REMOVED lines=13> */
[----:B--2---:R-:W-:-:S03]  /*0380*/  FFMA R16, R14, R16, R15 ;  /* 0x000000100e107223 */ /* 0x004fc6000000000f */
[----:B------:R-:W2:Y:S01]  /*0390*/  LDG.E R15, desc[UR10][R4.64+-0x4] ;  /* 0xfffffc0a040f7981 */ /* 0x000ea2000c1e1900 */
[----:B---3--:R-:W-:-:S03]  /*03a0*/  FFMA R24, R17, R24, R16 ;  /* 0x0000001811187223 */ /* 0x008fc60000000010 */
[----:B------:R-:W2:Y:S04]  /*03b0*/  LDG.E R14, desc[UR10][R2.64+-0x4] ;  /* 0xfffffc0a020e7981 */ /* 0x000ea8000c1e1900 */
[----:B------:R-:W3:Y:S01]  /*03c0*/  LDG.E R16, desc[UR10][R4.64] ;  /* 0x0000000a04107981 */ /* 0x000ee2000c1e1900 */
[----:B----4-:R-:W-:-:S03]  /*03d0*/  FFMA R25, R19, R18, R24 ;  /* 0x0000001213197223 */ /* 0x010fc60000000018 */
[----:B------:R-:W3:Y:S04]  /*03e0*/  LDG.E R17, desc[UR10][R2.64] ;  /* 0x0000000a02117981 */ /* 0x000ee8000c1e1900 */
[----:B------:R-:W4:Y:S01]  /*03f0*/  LDG.E R18, desc[UR10][R4.64+0x4] ;  /* 0x0000040a04127981 */ /* 0x000f22000c1e1900 */
[----:B-----5:R-:W-:-:S03]  /*0400*/  FFMA R25, R20, R21, R25 ;  /* 0x0000001514197223 */ /* 0x020fc60000000019 */
[----:B------:R-:W4:Y:S04]  /*0410*/  LDG.E R19, desc[UR10][R2.64+0x4] ;  /* 0x0000040a02137981 */ /* 0x000f28000c1e1900 */
[----:B------:R-:W5:Y:S01]  /*0420*/  LDG.E R20, desc[UR10][R4.64+0x8] ;  /* 0x0000080a04147981 */ /* 0x000f62000c1e1900 */
[----:B------:R-:W-:-:S03]  /*0430*/  FFMA R25, R22, R23, R25 ;  /* 0x0000001716197223 */ /* 0x000fc60000000019 */
[----:B------:R-:W5:Y:S04]  /*0440*/  LDG.E R21, desc[UR10][R2.64+0x8] ;  /* 0x0000080a02157981 */ /* 0x000f68000c1e1900 */
[----:B------:R-:W5:Y:S01]  /*0450*/  LDG.E R22, desc[UR10][R4.64+0xc] ;  /* 0x00000c0a04167981 */ /* 0x000f62000c1e1900 */
[----:B------:R-:W-:-:S03]  /*0460*/  FFMA R25, R10, R11, R25 ;  /* 0x0000000b0a197223 */ /* 0x000fc60000000019 */
[----:B------:R-:W5:Y:S04]  /*0470*/  LDG.E R23, desc[UR10][R2.64+0xc] ;  /* 0x00000c0a02177981 */ /* 0x000f68000c1e1900 */
[----:B------:R-:W5:Y:S04]  /*0480*/  LDG.E R10, desc[UR10][R4.64+0x10] ;  /* 0x0000100a040a7981 */ /* 0x000f68000c1e1900 */
[----:B------:R-:W5:Y:S01]  /*0490*/  LDG.E R11, desc[UR10][R2.64+0x10] ;  /* 0x0000100a020b7981 */ /* 0x000f62000c1e1900 */
[----:B------:R-:W-:-:S03]  /*04a0*/  FFMA R28, R12, R13, R25 ;  /* 0x0000000d0c1c7223 */ /* 0x000fc60000000019 */
[----:B------:R-:W5:Y:S04]  /*04b0*/  LDG.E R24, desc[UR10][R4.64+0x14] ;  /* 0x0000140a04187981 */ /* 0x000f68000c1e1900 */
[----:B------:R-:W5:Y:S04]  /*04c0*/  LDG.E R25, desc[UR10][R2.64+0x14] ;  /* 0x0000140a02197981 */ /* 0x000f68000c1e1900 */
[----:B------:R0:W5:Y:S04]  /*04d0*/  LDG.E R13, desc[UR10][R4.64+0x18] ;  /* 0x0000180a040d7981 */ /* 0x000168000c1e1900 */
[----:B------:R-:W5:Y:S01]  /*04e0*/  LDG.E R12, desc[UR10][R2.64+0x18] ;  /* 0x0000180a020c7981 */ /* 0x000f62000c1e1900 */
[----:B------:R-:W-:-:S04]  /*04f0*/  UIADD3 UR9, UPT, UPT, UR9, 0x10, URZ ;  /* 0x0000001009097890 */ /* 0x000fc8000fffe0ff */
[----:B------:R-:W-:Y:S01]  /*0500*/  UISETP.NE.AND UP1, UPT, UR9, URZ, UPT ;  /* 0x000000ff0900728c */ /* 0x000fe2000bf25270 */
[----:B0-----:R-:W-:Y:S02]  /*0510*/  IADD3 R4, P0, PT, R4, 0x40, RZ ;  /* 0x0000004004047810 */ /* 0x001fe40007f1e0ff */
[----:B------:R-:W-:-:S03]  /*0520*/  IADD3 R0, PT, PT, R0, 0x10, RZ ;  /* 0x0000001000007810 */ /* 0x000fc60007ffe0ff */
[----:B------:R-:W-:Y:S02]  /*0530*/  IMAD.X R5, RZ, RZ, R5, P0 ;  /* 0x000000ffff057224 */ /* 0x000fe400000e0605 */
[----:B--2---:R-:W-:-:S04]  /*0540*/  FFMA R15, R15, R14, R28 ;  /* 0x0000000e0f0f7223 */ /* 0x004fc8000000001c */
[----:B---3--:R-:W-:-:S04]  /*0550*/  FFMA R15, R16, R17, R15 ;  /* 0x00000011100f7223 */ /* 0x008fc8000000000f */
[----:B----4-:R-:W-:-:S04]  /*0560*/  FFMA R15, R18, R19, R15 ;  /* 0x00000013120f7223 */ /* 0x010fc8000000000f */
[----:B-----5:R-:W-:-:S04]  /*0570*/  FFMA R15, R20, R21, R15 ;  /* 0x00000015140f7223 */ /* 0x020fc8000000000f */
[----:B------:R-:W-:-:S04]  /*0580*/  FFMA R15, R22, R23, R15 ;  /* 0x00000017160f7223 */ /* 0x000fc8000000000f */
[----:B------:R-:W-:-:S04]  /*0590*/  FFMA R11, R10, R11, R15 ;  /* 0x0000000b0a0b7223 */ /* 0x000fc8000000000f */
[----:B------:R-:W-:-:S04]  /*05a0*/  FFMA R24, R24, R25, R11 ;  /* 0x0000001918187223 */ /* 0x000fc8000000000b */
[----:B------:R-:W-:-:S04]  /*05b0*/  FFMA R13, R13, R12, R24 ;  /* 0x0000000c0d0d7223 */ /* 0x000fc80000000018 */
[----:B------:R-:W-:Y:S01]  /*05c0*/  FFMA R15, R26, R27, R13 ;  /* 0x0000001b1a0f7223 */ /* 0x000fe2000000000d */
[----:B------:R-:W-:Y:S06]  /*05d0*/  BRA.U UP1, `(.L_x_93) ;  /* 0xfffffffd011c7547 */ /* 0x000fec000b83ffff */
.L_x_92:
[----:B------:R-:W-:Y:S05]  /*05e0*/  BRA.U !UP0, `(.L_x_91) ;  /* 0x0000000508647547 */ /* 0x000fea000b800000 */
[----:B------:R-:W-:Y:S02]  /*05f0*/  UISETP.GE.U32.AND UP0, UPT, UR8, 0x8, UPT ;  /* 0x000000080800788c */ /* 0x000fe4000bf06070 */
[----:B------:R-:W-:-:S04]  /*0600*/  ULOP3.LUT UR6, UR12, 0x7, URZ, 0xc0, !UPT ;  /* 0x000000070c067892 */ /* 0x000fc8000f8ec0ff */
[----:B------:R-:W-:-:S03]  /*0610*/  UISETP.NE.AND UP1, UPT, UR6, URZ, UPT ;  /* 0x000000ff0600728c */ /* 0x000fc6000bf25270 */
[----:B------:R-:W-:Y:S08]  /*0620*/  BRA.U !UP0, `(.L_x_94) ;  /* 0x0000000108907547 */ /* 0x000ff0000b800000 */
[----:B------:R-:W0:Y:S01]  /*0630*/  LDC.64 R10, c[0x0][0x380] ;  /* 0x0000e000ff0a7b82 */ /* 0x000e220000000a00 */
[----:B------:R-:W1:Y:S01]  /*0640*/  LDCU.64 UR8, c[0x0][0x380] ;  /* 0x00007000ff0877ac */ /* 0x000e620008000a00 */
[C---:B------:R-:W-:Y:S01]  /*0650*/  VIADD R3, R8.reuse, UR4 ;  /* 0x0000000408037c36 */ /* 0x040fe20008000000 */
[----:B------:R-:W-:Y:S02]  /*0660*/  IADD3 R0, P0, PT, R8, UR4, RZ ;  /* 0x0000000408007c10 */ /* 0x000fe4000ff1e0ff */
[----:B------:R-:W-:-:S03]  /*0670*/  IADD3 R13, PT, PT, R9, UR4, RZ ;  /* 0x00000004090d7c10 */ /* 0x000fc6000fffe0ff */
[----:B------:R-:W2:Y:S01]  /*0680*/  LDC.64 R4, c[0x0][0x388] ;  /* 0x0000e200ff047b82 */ /* 0x000ea20000000a00 */
[----:B0-----:R-:W-:-:S04]  /*0690*/  IMAD.WIDE.U32 R10, R3, 0x4, R10 ;  /* 0x00000004030a7825 */ /* 0x001fc800078e000a */
[----:B------:R-:W-:Y:S01]  /*06a0*/  IMAD.X R3, RZ, RZ, RZ, P0 ;  /* 0x000000ffff037224 */ /* 0x000fe200000e06ff */
[C---:B-1----:R-:W-:Y:S01]  /*06b0*/  LEA R2, P0, R0.reuse, UR8, 0x2 ;  /* 0x0000000800027c11 */ /* 0x042fe2000f8010ff */
[----:B------:R-:W3:Y:S01]  /*06c0*/  LDG.E R14, desc[UR10][R10.64] ;  /* 0x0000000a0a0e7981 */ /* 0x000ee2000c1e1900 */
[----:B--2---:R-:W-:Y:S02]  /*06d0*/  IMAD.WIDE R4, R13, 0x4, R4 ;  /* 0x000000040d047825 */ /* 0x004fe400078e0204 */
[----:B------:R-:W-:-:S03]  /*06e0*/  LEA.HI.X R3, R0, UR9, R3, 0x2, P0 ;  /* 0x0000000900037c11 */ /* 0x000fc600080f1403 */
[----:B------:R-:W3:Y:S04]  /*06f0*/  LDG.E R16, desc[UR10][R4.64] ;  /* 0x0000000a04107981 */ /* 0x000ee8000c1e1900 */
[----:B------:R-:W2:Y:S04]  /*0700*/  LDG.E R18, desc[UR10][R4.64+0x4] ;  /* 0x0000040a04127981 */ /* 0x000ea8000c1e1900 */
[----:B------:R-:W2:Y:S04]  /*0710*/  LDG.E R17, desc[UR10][R2.64+0x4] ;  /* 0x0000040a02117981 */ /* 0x000ea8000c1e1900 */
        /* <DEDUP_REMOVED lines=13> */
[----:B---3--:R-:W-:-:S04]  /*07f0*/  FFMA R14, R14, R16, R15 ;  /* 0x000000100e0e7223 */ /* 0x008fc8000000000f */
[----:B--2---:R-:W-:-:S04]  /*0800*/  FFMA R14, R17, R18, R14 ;  /* 0x00000012110e7223 */ /* 0x004fc8000000000e */
[----:B----4-:R-:W-:-:S04]  /*0810*/  FFMA R14, R19, R20, R14 ;  /* 0x00000014130e7223 */ /* 0x010fc8000000000e */
[----:B-----5:R-:W-:-:S04]  /*0820*/  FFMA R14, R21, R22, R14 ;  /* 0x00000016150e7223 */ /* 0x020fc8000000000e */
[----:B------:R-:W-:-:S04]  /*0830*/  FFMA R23, R23, R24, R14 ;  /* 0x0000001817177223 */ /* 0x000fc8000000000e */
[----:B------:R-:W-:-:S04]  /*0840*/  FFMA R13, R12, R13, R23 ;  /* 0x0000000d0c0d7223 */ /* 0x000fc80000000017 */
[----:B------:R-:W-:-:S04]  /*0850*/  FFMA R11, R0, R11, R13 ;  /* 0x0000000b000b7223 */ /* 0x000fc8000000000d */
[----:B------:R-:W-:-:S07]  /*0860*/  FFMA R15, R10, R25, R11 ;  /* 0x000000190a0f7223 */ /* 0x000fce000000000b */
.L_x_94:
[----:B------:R-:W-:Y:S05]  /*0870*/  BRA.U !UP1, `(.L_x_91) ;  /* 0x0000000109c07547 */ /* 0x000fea000b800000 */
[----:B------:R-:W-:Y:S02]  /*0880*/  UISETP.GE.U32.AND UP0, UPT, UR6, 0x4, UPT ;  /* 0x000000040600788c */ /* 0x000fe4000bf06070 */
[----:B------:R-:W-:-:S04]  /*0890*/  ULOP3.LUT UR5, UR12, 0x3, URZ, 0xc0, !UPT ;  /* 0x000000030c057892 */ /* 0x000fc8000f8ec0ff */
[----:B------:R-:W-:-:S03]  /*08a0*/  UISETP.NE.AND UP1, UPT, UR5, URZ, UPT ;  /* 0x000000ff0500728c */ /* 0x000fc6000bf25270 */
[----:B------:R-:W-:Y:S08]  /*08b0*/  BRA.U !UP0, `(.L_x_95) ;  /* 0x0000000108607547 */ /* 0x000ff0000b800000 */
[----:B------:R-:W0:Y:S01]  /*08c0*/  LDC.64 R2, c[0x0][0x380] ;  /* 0x0000e000ff027b82 */ /* 0x000e220000000a00 */
[----:B------:R-:W1:Y:S01]  /*08d0*/  LDCU.64 UR6, c[0x0][0x380] ;  /* 0x00007000ff0677ac */ /* 0x000e620008000a00 */
[C---:B------:R-:W-:Y:S01]  /*08e0*/  IADD3 R11, PT, PT, R8.reuse, UR4, RZ ;  /* 0x00000004080b7c10 */ /* 0x040fe2000fffe0ff */
[----:B------:R-:W-:Y:S01]  /*08f0*/  VIADD R13, R9, UR4 ;  /* 0x00000004090d7c36 */ /* 0x000fe20008000000 */
[----:B------:R-:W-:-:S04]  /*0900*/  IADD3 R0, P0, PT, R8, UR4, RZ ;  /* 0x0000000408007c10 */ /* 0x000fc8000ff1e0ff */
[----:B------:R-:W2:Y:S01]  /*0910*/  LDC.64 R4, c[0x0][0x388] ;  /* 0x0000e200ff047b82 */ /* 0x000ea20000000a00 */
[----:B0-----:R-:W-:Y:S01]  /*0920*/  IMAD.WIDE.U32 R10, R11, 0x4, R2 ;  /* 0x000000040b0a7825 */ /* 0x001fe200078e0002 */
[----:B------:R-:W-:Y:S02]  /*0930*/  IADD3.X R3, PT, PT, RZ, RZ, RZ, P0, !PT ;  /* 0x000000ffff037210 */ /* 0x000fe400007fe4ff */
[----:B-1----:R-:W-:-:S03]  /*0940*/  LEA R2, P0, R0, UR6, 0x2 ;  /* 0x0000000600027c11 */ /* 0x002fc6000f8010ff */
[----:B------:R-:W3:Y:S01]  /*0950*/  LDG.E R10, desc[UR10][R10.64] ;  /* 0x0000000a0a0a7981 */ /* 0x000ee2000c1e1900 */
[----:B------:R-:W-:Y:S01]  /*0960*/  LEA.HI.X R3, R0, UR7, R3, 0x2, P0 ;  /* 0x0000000700037c11 */ /* 0x000fe200080f1403 */
[----:B--2---:R-:W-:-:S04]  /*0970*/  IMAD.WIDE R4, R13, 0x4, R4 ;  /* 0x000000040d047825 */ /* 0x004fc800078e0204 */
[----:B------:R-:W2:Y:S04]  /*0980*/  LDG.E R13, desc[UR10][R2.64+0x4] ;  /* 0x0000040a020d7981 */ /* 0x000ea8000c1e1900 */
[----:B------:R-:W3:Y:S04]  /*0990*/  LDG.E R0, desc[UR10][R4.64] ;  /* 0x0000000a04007981 */ /* 0x000ee8000c1e1900 */
[----:B------:R-:W2:Y:S04]  /*09a0*/  LDG.E R12, desc[UR10][R4.64+0x4] ;  /* 0x0000040a040c7981 */ /* 0x000ea8000c1e1900 */
[----:B------:R-:W4:Y:S04]  /*09b0*/  LDG.E R14, desc[UR10][R4.64+0x8] ;  /* 0x0000080a040e7981 */ /* 0x000f28000c1e1900 */
[----:B------:R-:W4:Y:S04]  /*09c0*/  LDG.E R17, desc[UR10][R2.64+0x8] ;  /* 0x0000080a02117981 */ /* 0x000f28000c1e1900 */
[----:B------:R-:W5:Y:S04]  /*09d0*/  LDG.E R19, desc[UR10][R2.64+0xc] ;  /* 0x00000c0a02137981 */ /* 0x000f68000c1e1900 */
[----:B------:R-:W5:Y:S01]  /*09e0*/  LDG.E R16, desc[UR10][R4.64+0xc] ;  /* 0x00000c0a04107981 */ /* 0x000f62000c1e1900 */
[----:B------:R-:W-:Y:S01]  /*09f0*/  UIADD3 UR4, UPT, UPT, UR4, 0x4, URZ ;  /* 0x0000000404047890 */ /* 0x000fe2000fffe0ff */
[----:B---3--:R-:W-:-:S04]  /*0a00*/  FFMA R0, R10, R0, R15 ;  /* 0x000000000a007223 */ /* 0x008fc8000000000f */
[----:B--2---:R-:W-:-:S04]  /*0a10*/  FFMA R0, R13, R12, R0 ;  /* 0x0000000c0d007223 */ /* 0x004fc80000000000 */
[----:B----4-:R-:W-:-:S04]  /*0a20*/  FFMA R0, R17, R14, R0 ;  /* 0x0000000e11007223 */ /* 0x010fc80000000000 */
[----:B-----5:R-:W-:-:S07]  /*0a30*/  FFMA R15, R19, R16, R0 ;  /* 0x00000010130f7223 */ /* 0x020fce0000000000 */
.L_x_95:
[----:B------:R-:W-:Y:S05]  /*0a40*/  BRA.U !UP1, `(.L_x_91) ;  /* 0x00000001094c7547 */ /* 0x000fea000b800000 */
[----:B------:R-:W0:Y:S01]  /*0a50*/  LDC.64 R4, c[0x0][0x380] ;  /* 0x0000e000ff047b82 */ /* 0x000e220000000a00 */
[----:B------:R-:W-:Y:S01]  /*0a60*/  VIADD R11, R8, UR4 ;  /* 0x00000004080b7c36 */ /* 0x000fe20008000000 */
[----:B------:R-:W-:-:S06]  /*0a70*/  UIADD3 UR5, UPT, UPT, -UR5, URZ, URZ ;  /* 0x000000ff05057290 */ /* 0x000fcc000fffe1ff */
[----:B------:R-:W1:Y:S01]  /*0a80*/  LDC.64 R2, c[0x0][0x388] ;  /* 0x0000e200ff027b82 */ /* 0x000e620000000a00 */
[----:B0-----:R-:W-:Y:S01]  /*0a90*/  IMAD.WIDE.U32 R4, R11, 0x4, R4 ;  /* 0x000000040b047825 */ /* 0x001fe200078e0004 */
[----:B------:R-:W-:-:S03]  /*0aa0*/  IADD3 R11, PT, PT, R9, UR4, RZ ;  /* 0x00000004090b7c10 */ /* 0x000fc6000fffe0ff */
[----:B------:R-:W-:Y:S01]  /*0ab0*/  IMAD.MOV.U32 R13, RZ, RZ, R5 ;  /* 0x000000ffff0d7224 */ /* 0x000fe200078e0005 */
[----:B------:R-:W-:-:S07]  /*0ac0*/  MOV R8, R4 ;  /* 0x0000000400087202 */ /* 0x000fce0000000f00 */
.L_x_96:
[----:B-1----:R-:W-:-:S04]  /*0ad0*/  IMAD.WIDE R4, R11, 0x4, R2 ;  /* 0x000000040b047825 */ /* 0x002fc800078e0202 */
[----:B------:R-:W-:Y:S02]  /*0ae0*/  IMAD.MOV.U32 R9, RZ, RZ, R13 ;  /* 0x000000ffff097224 */ /* 0x000fe400078e000d */
[----:B------:R-:W2:Y:S04]  /*0af0*/  LDG.E R4, desc[UR10][R4.64] ;  /* 0x0000000a04047981 */ /* 0x000ea8000c1e1900 */
[----:B------:R0:W2:Y:S01]  /*0b00*/  LDG.E R0, desc[UR10][R8.64] ;  /* 0x0000000a08007981 */ /* 0x0000a2000c1e1900 */
[----:B------:R-:W-:Y:S01]  /*0b10*/  UIADD3 UR5, UPT, UPT, UR5, 0x1, URZ ;  /* 0x0000000105057890 */ /* 0x000fe2000fffe0ff */
[----:B------:R-:W-:-:S03]  /*0b20*/  IADD3 R11, PT, PT, R11, 0x1, RZ ;  /* 0x000000010b0b7810 */ /* 0x000fc60007ffe0ff */
[----:B------:R-:W-:Y:S01]  /*0b30*/  UISETP.NE.AND UP0, UPT, UR5, URZ, UPT ;  /* 0x000000ff0500728c */ /* 0x000fe2000bf05270 */
[----:B0-----:R-:W-:-:S05]  /*0b40*/  IADD3 R8, P0, PT, R8, 0x4, RZ ;  /* 0x0000000408087810 */ /* 0x001fca0007f1e0ff */
[----:B------:R-:W-:Y:S02]  /*0b50*/  IMAD.X R13, RZ, RZ, R13, P0 ;  /* 0x000000ffff0d7224 */ /* 0x000fe400000e060d */
[----:B--2---:R-:W-:Y:S01]  /*0b60*/  FFMA R15, R0, R4, R15 ;  /* 0x00000004000f7223 */ /* 0x004fe2000000000f */
[----:B------:R-:W-:Y:S06]  /*0b70*/  BRA.U UP0, `(.L_x_96) ;  /* 0xfffffffd00d47547 */ /* 0x000fec000b83ffff */
.L_x_91:
[----:B------:R-:W-:-:S04]  /*0b80*/  I2FP.F32.S32 R0, UR12 ;  /* 0x0000000c00007c45 */ /* 0x000fc80008201400 */
[----:B------:R-:W-:Y:S01]  /*0b90*/  IADD3 R2, PT, PT, R0, -0xd000000, RZ ;  /* 0xf300000000027810 */ /* 0x000fe20007ffe0ff */
[----:B------:R0:W1:Y:S03]  /*0ba0*/  MUFU.RSQ R3, R0 ;  /* 0x0000000000037308 */ /* 0x0000660000001400 */
[----:B------:R-:W-:-:S13]  /*0bb0*/  ISETP.GT.U32.AND P0, PT, R2, 0x727fffff, PT ;  /* 0x727fffff0200780c */ /* 0x000fda0003f04070 */
[----:B0-----:R-:W-:Y:S05]  /*0bc0*/  @!P0 BRA `(.L_x_97) ;  /* 0x0000000000108947 */ /* 0x001fea0003800000 */
[----:B------:R-:W-:-:S07]  /*0bd0*/  MOV R4, 0xbf0 ;  /* 0x00000bf000047802 */ /* 0x000fce0000000f00 */
[----:B-1----:R-:W-:Y:S05]  /*0be0*/  CALL.REL.NOINC `($__internal_1_$__cuda_sm20_sqrt_rn_f32_slowpath) ;  /* 0x0000000000687944 */ /* 0x002fea0003c00000 */
[----:B------:R-:W-:Y:S01]  /*0bf0*/  IMAD.MOV.U32 R3, RZ, RZ, R0 ;  /* 0x000000ffff037224 */ /* 0x000fe200078e0000 */
[----:B------:R-:W-:Y:S06]  /*0c00*/  BRA `(.L_x_98) ;  /* 0x0000000000107947 */ /* 0x000fec0003800000 */
.L_x_97:
[----:B-1----:R-:W-:Y:S01]  /*0c10*/  FMUL.FTZ R5, R0, R3 ;  /* 0x0000000300057220 */ /* 0x002fe20000410000 */
[----:B------:R-:W-:-:S03]  /*0c20*/  FMUL.FTZ R3, R3, 0.5 ;  /* 0x3f00000003037820 */ /* 0x000fc60000410000 */
[----:B------:R-:W-:-:S04]  /*0c30*/  FFMA R0, -R5, R5, R0 ;  /* 0x0000000505007223 */ /* 0x000fc80000000100 */
[----:B------:R-:W-:-:S07]  /*0c40*/  FFMA R3, R0, R3, R5 ;  /* 0x0000000300037223 */ /* 0x000fce0000000005 */
.L_x_98:
[----:B------:R-:W0:Y:S01]  /*0c50*/  MUFU.RCP R0, R3 ;  /* 0x0000000300007308 */ /* 0x000e220000001000 */
[----:B------:R-:W-:Y:S07]  /*0c60*/  BSSY.RECONVERGENT B0, `(.L_x_99) ;  /* 0x000000c000007945 */ /* 0x000fee0003800200 */
[----:B------:R-:W1:Y:S01]  /*0c70*/  FCHK P0, R15, R3 ;  /* 0x000000030f007302 */ /* 0x000e620000000000 */
[----:B0-----:R-:W-:-:S04]  /*0c80*/  FFMA R5, R0, -R3, 1 ;  /* 0x3f80000000057423 */ /* 0x001fc80000000803 */
[----:B------:R-:W-:-:S04]  /*0c90*/  FFMA R0, R0, R5, R0 ;  /* 0x0000000500007223 */ /* 0x000fc80000000000 */
[----:B------:R-:W-:-:S04]  /*0ca0*/  FFMA R2, R0, R15, RZ ;  /* 0x0000000f00027223 */ /* 0x000fc800000000ff */
[----:B------:R-:W-:-:S04]  /*0cb0*/  FFMA R5, R2, -R3, R15 ;  /* 0x8000000302057223 */ /* 0x000fc8000000000f */
[----:B------:R-:W-:Y:S01]  /*0cc0*/  FFMA R5, R0, R5, R2 ;  /* 0x0000000500057223 */ /* 0x000fe20000000002 */
[----:B-1----:R-:W-:Y:S06]  /*0cd0*/  @!P0 BRA `(.L_x_100) ;  /* 0x0000000000108947 */ /* 0x002fec0003800000 */
[----:B------:R-:W-:Y:S02]  /*0ce0*/  MOV R0, R15 ;  /* 0x0000000f00007202 */ /* 0x000fe40000000f00 */
[----:B------:R-:W-:-:S07]  /*0cf0*/  MOV R2, 0xd10 ;  /* 0x00000d1000027802 */ /* 0x000fce0000000f00 */
[----:B------:R-:W-:Y:S05]  /*0d00*/  CALL.REL.NOINC `($__internal_2_$__cuda_sm3x_div_rn_noftz_f32_slowpath) ;  /* 0x0000000000807944 */ /* 0x000fea0003c00000 */
[----:B------:R-:W-:-:S07]  /*0d10*/  IMAD.MOV.U32 R5, RZ, RZ, R0 ;  /* 0x000000ffff057224 */ /* 0x000fce00078e0000 */
.L_x_100:
[----:B------:R-:W-:Y:S05]  /*0d20*/  BSYNC.RECONVERGENT B0 ;  /* 0x0000000000007941 */ /* 0x000fea0003800200 */
.L_x_99:
[----:B------:R-:W0:Y:S01]  /*0d30*/  LDC.64 R2, c[0x0][0x390] ;  /* 0x0000e400ff027b82 */ /* 0x000e220000000a00 */
[----:B------:R-:W1:Y:S02]  /*0d40*/  LDCU UR4, c[0x0][0x398] ;  /* 0x00007300ff0477ac */ /* 0x000e640008000800 */
[----:B-1----:R-:W-:-:S04]  /*0d50*/  IMAD R7, R6, UR4, R7 ;  /* 0x0000000406077c24 */ /* 0x002fc8000f8e0207 */
[----:B0-----:R-:W-:-:S05]  /*0d60*/  IMAD.WIDE R2, R7, 0x4, R2 ;  /* 0x0000000407027825 */ /* 0x001fca00078e0202 */
[----:B------:R-:W-:Y:S01]  /*0d70*/  STG.E desc[UR10][R2.64], R5 ;  /* 0x0000000502007986 */ /* 0x000fe2000c10190a */
[----:B------:R-:W-:Y:S05]  /*0d80*/  EXIT ;  /* 0x000000000000794d */ /* 0x000fea0003800000 */
        .weak           $__internal_1_$__cuda_sm20_sqrt_rn_f32_slowpath
        .type           $__internal_1_$__cuda_sm20_sqrt_rn_f32_slowpath,@function
        .size           $__internal_1_$__cuda_sm20_sqrt_rn_f32_slowpath,($__internal_2_$__cuda_sm3x_div_rn_noftz_f32_slowpath - $__internal_1_$__cuda_sm20_sqrt_rn_f32_slowpath)
$__internal_1_$__cuda_sm20_sqrt_rn_f32_slowpath:
[----:B------:R-:W-:-:S13]  /*0d90*/  LOP3.LUT P0, RZ, R0, 0x7fffffff, RZ, 0xc0, !PT ;  /* 0x7fffffff00ff7812 */ /* 0x000fda000780c0ff */
[----:B------:R-:W-:Y:S01]  /*0da0*/  @!P0 MOV R2, R0 ;  /* 0x0000000000028202 */ /* 0x000fe20000000f00 */
[----:B------:R-:W-:Y:S06]  /*0db0*/  @!P0 BRA `(.L_x_101) ;  /* 0x0000000000448947 */ /* 0x000fec0003800000 */
[----:B------:R-:W-:-:S13]  /*0dc0*/  FSETP.GEU.FTZ.AND P0, PT, R0, RZ, PT ;  /* 0x000000ff0000720b */ /* 0x000fda0003f1e000 */
[----:B------:R-:W-:Y:S01]  /*0dd0*/  @!P0 IMAD.MOV.U32 R2, RZ, RZ, 0x7fffffff ;  /* 0x7fffffffff028424 */ /* 0x000fe200078e00ff */
[----:B------:R-:W-:Y:S06]  /*0de0*/  @!P0 BRA `(.L_x_101) ;  /* 0x0000000000388947 */ /* 0x000fec0003800000 */
[----:B------:R-:W-:-:S13]  /*0df0*/  FSETP.GTU.FTZ.AND P0, PT, |R0|, +INF , PT ;  /* 0x7f8000000000780b */ /* 0x000fda0003f1c200 */
[----:B------:R-:W-:Y:S01]  /*0e00*/  @P0 FADD.FTZ R2, R0, 1 ;  /* 0x3f80000000020421 */ /* 0x000fe20000010000 */
[----:B------:R-:W-:Y:S06]  /*0e10*/  @P0 BRA `(.L_x_101) ;  /* 0x00000000002c0947 */ /* 0x000fec0003800000 */
[----:B------:R-:W-:-:S13]  /*0e20*/  FSETP.NEU.FTZ.AND P0, PT, |R0|, +INF , PT ;  /* 0x7f8000000000780b */ /* 0x000fda0003f1d200 */
[----:B------:R-:W-:Y:S01]  /*0e30*/  @!P0 MOV R2, R0 ;  /* 0x0000000000028202 */ /* 0x000fe20000000f00 */
[----:B------:R-:W-:Y:S06]  /*0e40*/  @!P0 BRA `(.L_x_101) ;  /* 0x0000000000208947 */ /* 0x000fec0003800000 */
[----:B------:R-:W-:-:S04]  /*0e50*/  FFMA R0, R0, 1.84467440737095516160e+19, RZ ;  /* 0x5f80000000007823 */ /* 0x000fc800000000ff */
[----:B------:R-:W0:Y:S02]  /*0e60*/  MUFU.RSQ R3, R0 ;  /* 0x0000000000037308 */ /* 0x000e240000001400 */
[----:B0-----:R-:W-:Y:S01]  /*0e70*/  FMUL.FTZ R5, R0, R3 ;  /* 0x0000000300057220 */ /* 0x001fe20000410000 */
[----:B------:R-:W-:-:S03]  /*0e80*/  FMUL.FTZ R3, R3, 0.5 ;  /* 0x3f00000003037820 */ /* 0x000fc60000410000 */
[----:B------:R-:W-:-:S04]  /*0e90*/  FADD.FTZ R2, -R5, -RZ ;  /* 0x800000ff05027221 */ /* 0x000fc80000010100 */
[----:B------:R-:W-:-:S04]  /*0ea0*/  FFMA R2, R5, R2, R0 ;  /* 0x0000000205027223 */ /* 0x000fc80000000000 */
[----:B------:R-:W-:-:S04]  /*0eb0*/  FFMA R2, R2, R3, R5 ;  /* 0x0000000302027223 */ /* 0x000fc80000000005 */
[----:B------:R-:W-:-:S07]  /*0ec0*/  FMUL.FTZ R2, R2, 2.3283064365386962891e-10 ;  /* 0x2f80000002027820 */ /* 0x000fce0000410000 */
.L_x_101:
[----:B------:R-:W-:Y:S01]  /*0ed0*/  HFMA2 R3, -RZ, RZ, 0, 0 ;  /* 0x00000000ff037431 */ /* 0x000fe200000001ff */
[----:B------:R-:W-:Y:S01]  /*0ee0*/  MOV R0, R2 ;  /* 0x0000000200007202 */ /* 0x000fe20000000f00 */
[----:B------:R-:W-:-:S04]  /*0ef0*/  IMAD.MOV.U32 R2, RZ, RZ, R4 ;  /* 0x000000ffff027224 */ /* 0x000fc800078e0004 */
[----:B------:R-:W-:Y:S05]  /*0f00*/  RET.REL.NODEC R2 `(_Z21attentionScoresKernelPKfS0_Pfii) ;  /* 0xfffffff0023c7950 */ /* 0x000fea0003c3ffff */
        .weak           $__internal_2_$__cuda_sm3x_div_rn_noftz_f32_slowpath
        .type           $__internal_2_$__cuda_sm3x_div_rn_noftz_f32_slowpath,@function
        .size           $__internal_2_$__cuda_sm3x_div_rn_noftz_f32_slowpath,(.L_x_116 - $__internal_2_$__cuda_sm3x_div_rn_noftz_f32_slowpath)
$__internal_2_$__cuda_sm3x_div_rn_noftz_f32_slowpath:
[----:B------:R-:W-:Y:S01]  /*0f10*/  SHF.R.U32.HI R5, RZ, 0x17, R3 ;  /* 0x00000017ff057819 */ /* 0x000fe20000011603 */
[----:B------:R-:W-:Y:S01]  /*0f20*/  BSSY.RECONVERGENT B1, `(.L_x_102) ;  /* 0x0000062000017945 */ /* 0x000fe20003800200 */
[----:B------:R-:W-:Y:S02]  /*0f30*/  SHF.R.U32.HI R4, RZ, 0x17, R0 ;  /* 0x00000017ff047819 */ /* 0x000fe40000011600 */
[----:B------:R-:W-:Y:S02]  /*0f40*/  LOP3.LUT R12, R5, 0xff, RZ, 0xc0, !PT ;  /* 0x000000ff050c7812 */ /* 0x000fe400078ec0ff */
[----:B------:R-:W-:Y:S02]  /*0f50*/  LOP3.LUT R10, R4, 0xff, RZ, 0xc0, !PT ;  /* 0x000000ff040a7812 */ /* 0x000fe400078ec0ff */
[----:B------:R-:W-:-:S03]  /*0f60*/  IADD3 R8, PT, PT, R12, -0x1, RZ ;  /* 0xffffffff0c087810 */ /* 0x000fc60007ffe0ff */
[----:B------:R-:W-:Y:S01]  /*0f70*/  VIADD R5, R10, 0xffffffff ;  /* 0xffffffff0a057836 */ /* 0x000fe20000000000 */
[----:B------:R-:W-:-:S04]  /*0f80*/  ISETP.GT.U32.AND P0, PT, R8, 0xfd, PT ;  /* 0x000000fd0800780c */ /* 0x000fc80003f04070 */
        /* <DEDUP_REMOVED lines=22> */
[----:B------:R-:W-:Y:S02]  /*10f0*/  @!P0 IMAD.MOV.U32 R4, RZ, RZ, -0x40 ;  /* 0xffffffc0ff048424 */ /* 0x000fe400078e00ff */
[----:B------:R-:W-:Y:S01]  /*1100*/  @!P0 FFMA R0, R0, 1.84467440737095516160e+19, RZ ;  /* 0x5f80000000008823 */ /* 0x000fe200000000ff */
[----:B------:R-:W-:Y:S02]  /*1110*/  @!P1 FFMA R3, R3, 1.84467440737095516160e+19, RZ ;  /* 0x5f80000003039823 */ /* 0x000fe400000000ff */
[----:B------:R-:W-:-:S07]  /*1120*/  @!P1 IADD3 R4, PT, PT, R4, 0x40, RZ ;  /* 0x0000004004049810 */ /* 0x000fce0007ffe0ff */
.L_x_103:
[----:B------:R-:W-:Y:S01]  /*1130*/  LEA R8, R12, 0xc0800000, 0x17 ;  /* 0xc08000000c087811 */ /* 0x000fe200078eb8ff */
[----:B------:R-:W-:Y:S03]  /*1140*/  BSSY.RECONVERGENT B2, `(.L_x_108) ;  /* 0x0000036000027945 */ /* 0x000fe60003800200 */
[----:B------:R-:W-:Y:S01]  /*1150*/  IADD3 R8, PT, PT, -R8, R3, RZ ;  /* 0x0000000308087210 */ /* 0x000fe20007ffe1ff */
[----:B------:R-:W-:-:S03]  /*1160*/  VIADD R3, R10, 0xffffff81 ;  /* 0xffffff810a037836 */ /* 0x000fc60000000000 */
[----:B------:R-:W0:Y:S01]  /*1170*/  MUFU.RCP R5, R8 ;  /* 0x0000000800057308 */ /* 0x000e220000001000 */
[----:B------:R-:W-:Y:S01]  /*1180*/  FADD.FTZ R9, -R8, -RZ ;  /* 0x800000ff08097221 */ /* 0x000fe20000010100 */
[----:B------:R-:W-:-:S03]  /*1190*/  IMAD R0, R3, -0x800000, R0 ;  /* 0xff80000003007824 */ /* 0x000fc600078e0200 */
[----:B0-----:R-:W-:-:S04]  /*11a0*/  FFMA R10, R5, R9, 1 ;  /* 0x3f800000050a7423 */ /* 0x001fc80000000009 */
[----:B------:R-:W-:-:S04]  /*11b0*/  FFMA R14, R5, R10, R5 ;  /* 0x0000000a050e7223 */ /* 0x000fc80000000005 */
[----:B------:R-:W-:-:S04]  /*11c0*/  FFMA R5, R0, R14, RZ ;  /* 0x0000000e00057223 */ /* 0x000fc800000000ff */
[----:B------:R-:W-:-:S04]  /*11d0*/  FFMA R10, R9, R5, R0 ;  /* 0x00000005090a7223 */ /* 0x000fc80000000000 */
[----:B------:R-:W-:Y:S01]  /*11e0*/  FFMA R11, R14, R10, R5 ;  /* 0x0000000a0e0b7223 */ /* 0x000fe20000000005 */
[----:B------:R-:W-:-:S03]  /*11f0*/  IADD3 R5, PT, PT, R3, 0x7f, -R12 ;  /* 0x0000007f03057810 */ /* 0x000fc60007ffe80c */
[----:B------:R-:W-:Y:S01]  /*1200*/  FFMA R10, R9, R11, R0 ;  /* 0x0000000b090a7223 */ /* 0x000fe20000000000 */
[----:B------:R-:W-:-:S03]  /*1210*/  IADD3 R5, PT, PT, R5, R4, RZ ;  /* 0x0000000405057210 */ /* 0x000fc60007ffe0ff */
[----:B------:R-:W-:-:S05]  /*1220*/  FFMA R0, R14, R10, R11 ;  /* 0x0000000a0e007223 */ /* 0x000fca000000000b */
[----:B------:R-:W-:-:S04]  /*1230*/  SHF.R.U32.HI R3, RZ, 0x17, R0 ;  /* 0x00000017ff037819 */ /* 0x000fc80000011600 */
[----:B------:R-:W-:-:S04]  /*1240*/  LOP3.LUT R3, R3, 0xff, RZ, 0xc0, !PT ;  /* 0x000000ff03037812 */ /* 0x000fc800078ec0ff */
[----:B------:R-:W-:-:S05]  /*1250*/  IADD3 R9, PT, PT, R3, R5, RZ ;  /* 0x0000000503097210 */ /* 0x000fca0007ffe0ff */
[----:B------:R-:W-:-:S05]  /*1260*/  VIADD R3, R9, 0xffffffff ;  /* 0xffffffff09037836 */ /* 0x000fca0000000000 */
        /* <DEDUP_REMOVED lines=9> */
[CCC-:B------:R-:W-:Y:S01]  /*1300*/  FFMA.RZ R3, R14.reuse, R10.reuse, R11.reuse ;  /* 0x0000000a0e037223 */ /* 0x1c0fe2000000c00b */
[C---:B------:R-:W-:Y:S01]  /*1310*/  IADD3 R8, PT, PT, R9.reuse, 0x20, RZ ;  /* 0x0000002009087810 */ /* 0x040fe20007ffe0ff */
[CCC-:B------:R-:W-:Y:S01]  /*1320*/  FFMA.RM R4, R14.reuse, R10.reuse, R11.reuse ;  /* 0x0000000a0e047223 */ /* 0x1c0fe2000000400b */
[----:B------:R-:W-:Y:S02]  /*1330*/  ISETP.NE.AND P2, PT, R9, RZ, PT ;  /* 0x000000ff0900720c */ /* 0x000fe40003f45270 */
[----:B------:R-:W-:Y:S01]  /*1340*/  LOP3.LUT R5, R3, 0x7fffff, RZ, 0xc0, !PT ;  /* 0x007fffff03057812 */ /* 0x000fe200078ec0ff */
[----:B------:R-:W-:Y:S01]  /*1350*/  FFMA.RP R3, R14, R10, R11 ;  /* 0x0000000a0e037223 */ /* 0x000fe2000000800b */
[----:B------:R-:W-:Y:S02]  /*1360*/  ISETP.NE.AND P1, PT, R9, RZ, PT ;  /* 0x000000ff0900720c */ /* 0x000fe40003f25270 */
[----:B------:R-:W-:Y:S02]  /*1370*/  LOP3.LUT R5, R5, 0x800000, RZ, 0xfc, !PT ;  /* 0x0080000005057812 */ /* 0x000fe400078efcff */
[----:B------:R-:W-:-:S02]  /*1380*/  IADD3 R9, PT, PT, -R9, RZ, RZ ;  /* 0x000000ff09097210 */ /* 0x000fc40007ffe1ff */
[----:B------:R-:W-:Y:S02]  /*1390*/  SHF.L.U32 R8, R5, R8, RZ ;  /* 0x0000000805087219 */ /* 0x000fe400000006ff */
[----:B------:R-:W-:Y:S02]  /*13a0*/  FSETP.NEU.FTZ.AND P0, PT, R3, R4, PT ;  /* 0x000000040300720b */ /* 0x000fe40003f1d000 */
[----:B------:R-:W-:Y:S02]  /*13b0*/  SEL R4, R9, RZ, P2 ;  /* 0x000000ff09047207 */ /* 0x000fe40001000000 */
[----:B------:R-:W-:Y:S02]  /*13c0*/  ISETP.NE.AND P1, PT, R8, RZ, P1 ;  /* 0x000000ff0800720c */ /* 0x000fe40000f25270 */
[----:B------:R-:W-:Y:S02]  /*13d0*/  SHF.R.U32.HI R4, RZ, R4, R5 ;  /* 0x00000004ff047219 */ /* 0x000fe40000011605 */
[----:B------:R-:W-:-:S02]  /*13e0*/  PLOP3.LUT P0, PT, P0, P1, PT, 0xf8, 0x8f ;  /* 0x00000000008f781c */ /* 0x000fc40000703f70 */
[----:B------:R-:W-:Y:S02]  /*13f0*/  SHF.R.U32.HI R8, RZ, 0x1, R4 ;  /* 0x00000001ff087819 */ /* 0x000fe40000011604 */
[----:B------:R-:W-:-:S04]  /*1400*/  SEL R3, RZ, 0x1, !P0 ;  /* 0x00000001ff037807 */ /* 0x000fc80004000000 */
[----:B------:R-:W-:-:S04]  /*1410*/  LOP3.LUT R3, R3, 0x1, R8, 0xf8, !PT ;  /* 0x0000000103037812 */ /* 0x000fc800078ef808 */
[----:B------:R-:W-:-:S05]  /*1420*/  LOP3.LUT R3, R3, R4, RZ, 0xc0, !PT ;  /* 0x0000000403037212 */ /* 0x000fca00078ec0ff */
[----:B------:R-:W-:-:S05]  /*1430*/  IMAD.IADD R3, R8, 0x1, R3 ;  /* 0x0000000108037824 */ /* 0x000fca00078e0203 */
[----:B------:R-:W-:Y:S01]  /*1440*/  LOP3.LUT R0, R3, R0, RZ, 0xfc, !PT ;  /* 0x0000000003007212 */ /* 0x000fe200078efcff */
[----:B------:R-:W-:Y:S06]  /*1450*/  BRA `(.L_x_111) ;  /* 0x0000000000107947 */ /* 0x000fec0003800000 */
.L_x_110:
[----:B------:R-:W-:-:S04]  /*1460*/  LOP3.LUT R0, R0, 0x80000000, RZ, 0xc0, !PT ;  /* 0x8000000000007812 */ /* 0x000fc800078ec0ff */
[----:B------:R-:W-:Y:S01]  /*1470*/  LOP3.LUT R0, R0, 0x7f800000, RZ, 0xfc, !PT ;  /* 0x7f80000000007812 */ /* 0x000fe200078efcff */
[----:B------:R-:W-:Y:S06]  /*1480*/  BRA `(.L_x_111) ;  /* 0x0000000000047947 */ /* 0x000fec0003800000 */
.L_x_109:
[----:B------:R-:W-:-:S07]  /*1490*/  LEA R0, R5, R0, 0x17 ;  /* 0x0000000005007211 */ /* 0x000fce00078eb8ff */
.L_x_111:
[----:B------:R-:W-:Y:S05]  /*14a0*/  BSYNC.RECONVERGENT B2 ;  /* 0x0000000000027941 */ /* 0x000fea0003800200 */
.L_x_108:
[----:B------:R-:W-:Y:S05]  /*14b0*/  BRA `(.L_x_112) ;  /* 0x0000000000207947 */ /* 0x000fea0003800000 */
.L_x_107:
[----:B------:R-:W-:-:S04]  /*14c0*/  LOP3.LUT R0, R3, 0x80000000, R0, 0x48, !PT ;  /* 0x8000000003007812 */ /* 0x000fc800078e4800 */
[----:B------:R-:W-:Y:S01]  /*14d0*/  LOP3.LUT R0, R0, 0x7f800000, RZ, 0xfc, !PT ;  /* 0x7f80000000007812 */ /* 0x000fe200078efcff */
[----:B------:R-:W-:Y:S06]  /*14e0*/  BRA `(.L_x_112) ;  /* 0x0000000000147947 */ /* 0x000fec0003800000 */
.L_x_106:
[----:B------:R-:W-:Y:S01]  /*14f0*/  LOP3.LUT R0, R3, 0x80000000, R0, 0x48, !PT ;  /* 0x8000000003007812 */ /* 0x000fe200078e4800 */
[----:B------:R-:W-:Y:S06]  /*1500*/  BRA `(.L_x_112) ;  /* 0x00000000000c7947 */ /* 0x000fec0003800000 */
.L_x_105:
[----:B------:R-:W0:Y:S01]  /*1510*/  MUFU.RSQ R0, -QNAN ;  /* 0xffc0000000007908 */ /* 0x000e220000001400 */
[----:B------:R-:W-:Y:S05]  /*1520*/  BRA `(.L_x_112) ;  /* 0x0000000000047947 */ /* 0x000fea0003800000 */
.L_x_104:
[----:B------:R-:W-:-:S07]  /*1530*/  FADD.FTZ R0, R0, R3 ;  /* 0x0000000300007221 */ /* 0x000fce0000010000 */
.L_x_112:
[----:B------:R-:W-:Y:S05]  /*1540*/  BSYNC.RECONVERGENT B1 ;  /* 0x0000000000017941 */ /* 0x000fea0003800200 */
.L_x_102:
[----:B------:R-:W-:-:S04]  /*1550*/  HFMA2 R3, -RZ, RZ, 0, 0 ;  /* 0x00000000ff037431 */ /* 0x000fc800000001ff */
[----:B0-----:R-:W-:Y:S05]  /*1560*/  RET.REL.NODEC R2 `(_Z21attentionScoresKernelPKfS0_Pfii) ;  /* 0xffffffe802a47950 */ /* 0x001fea0003c3ffff */
.L_x_113:
        /* <DEDUP_REMOVED lines=9> */
.L_x_116:


//--------------------- .nv.shared.reserved.0     --------------------------
	.section	.nv.shared.reserved.0,"aw",@nobits
	.weak		__nv_reservedSMEM_offset_0_alias
	.size		__nv_reservedSMEM_offset_0_alias, 0, 64
	.other		__nv_reservedSMEM_offset_0_alias,@"STO_CUDA_RESERVED_SHARED STV_DEFAULT"
__nv_reservedSMEM_offset_0_alias:
	.zero		0
	.zero		64


//--------------------- .nv.constant0._Z17weightedSumKernelPKfS0_Pfii --------------------------
	.section	.nv.constant0._Z17weightedSumKernelPKfS0_Pfii,"a",@progbits
	.sectionflags	@""
	.align	4
.nv.constant0._Z17weightedSumKernelPKfS0_Pfii:
	.zero		928


//--------------------- .nv.constant0._Z13softmaxKernelPfi --------------------------
	.section	.nv.constant0._Z13softmaxKernelPfi,"a",@progbits
	.sectionflags	@""
	.align	4
.nv.constant0._Z13softmaxKernelPfi:
	.zero		908


//--------------------- .nv.constant0._Z21attentionScoresKernelPKfS0_Pfii --------------------------
	.section	.nv.constant0._Z21attentionScoresKernelPKfS0_Pfii,"a",@progbits
	.sectionflags	@""
	.align	4
.nv.constant0._Z21attentionScoresKernelPKfS0_Pfii:
	.zero		928


//--------------------- SYMBOLS --------------------------

	.type		.nv.reservedSmem.offset0,@object
	.size		.nv.reservedSmem.offset0,0x4
